//
// Generated by NVIDIA NVVM Compiler
//
// Compiler Build ID: CL-36424714
// Cuda compilation tools, release 13.0, V13.0.88
// Based on NVVM 20.0.0
//

.version 9.0
.target sm_100
.address_size 64

	// .globl	_Z3addiffPfS_S_

.visible .entry _Z3addiffPfS_S_(
	.param .u32 _Z3addiffPfS_S__param_0,
	.param .f32 _Z3addiffPfS_S__param_1,
	.param .f32 _Z3addiffPfS_S__param_2,
	.param .u64 .ptr .align 1 _Z3addiffPfS_S__param_3,
	.param .u64 .ptr .align 1 _Z3addiffPfS_S__param_4,
	.param .u64 .ptr .align 1 _Z3addiffPfS_S__param_5
)
{
	.reg .pred 	%p<7>;
	.reg .b32 	%r<31>;
	.reg .b32 	%f<23>;
	.reg .b64 	%rd<25>;

	ld.param.u32 	%r12, [_Z3addiffPfS_S__param_0];
	ld.param.f32 	%f1, [_Z3addiffPfS_S__param_1];
	ld.param.f32 	%f2, [_Z3addiffPfS_S__param_2];
	ld.param.u64 	%rd4, [_Z3addiffPfS_S__param_3];
	ld.param.u64 	%rd5, [_Z3addiffPfS_S__param_4];
	ld.param.u64 	%rd6, [_Z3addiffPfS_S__param_5];
	cvta.to.global.u64 	%rd1, %rd6;
	cvta.to.global.u64 	%rd2, %rd5;
	cvta.to.global.u64 	%rd3, %rd4;
	mov.u32 	%r13, %ctaid.x;
	mov.u32 	%r14, %ntid.x;
	mov.u32 	%r15, %tid.x;
	mad.lo.s32 	%r29, %r13, %r14, %r15;
	mov.u32 	%r16, %nctaid.x;
	mul.lo.s32 	%r2, %r14, %r16;
	setp.ge.s32 	%p1, %r29, %r12;
	@%p1 bra 	$L__BB0_7;
	add.s32 	%r17, %r29, %r2;
	max.s32 	%r18, %r12, %r17;
	setp.lt.s32 	%p2, %r17, %r12;
	selp.u32 	%r19, 1, 0, %p2;
	add.s32 	%r20, %r17, %r19;
	sub.s32 	%r21, %r18, %r20;
	div.u32 	%r22, %r21, %r2;
	add.s32 	%r3, %r22, %r19;
	and.b32  	%r23, %r3, 3;
	setp.eq.s32 	%p3, %r23, 3;
	@%p3 bra 	$L__BB0_4;
	add.s32 	%r24, %r3, 1;
	and.b32  	%r25, %r24, 3;
	neg.s32 	%r27, %r25;
$L__BB0_3:
	.pragma "nounroll";
	mul.wide.s32 	%rd7, %r29, 4;
	add.s64 	%rd8, %rd1, %rd7;
	add.s64 	%rd9, %rd2, %rd7;
	add.s64 	%rd10, %rd3, %rd7;
	ld.global.f32 	%f3, [%rd10];
	ld.global.f32 	%f4, [%rd9];
	mul.f32 	%f5, %f2, %f4;
	fma.rn.f32 	%f6, %f1, %f3, %f5;
	st.global.f32 	[%rd8], %f6;
	add.s32 	%r29, %r29, %r2;
	add.s32 	%r27, %r27, 1;
	setp.ne.s32 	%p4, %r27, 0;
	@%p4 bra 	$L__BB0_3;
$L__BB0_4:
	setp.lt.u32 	%p5, %r3, 3;
	@%p5 bra 	$L__BB0_7;
	mul.wide.s32 	%rd15, %r2, 4;
	shl.b32 	%r26, %r2, 2;
$L__BB0_6:
	mul.wide.s32 	%rd11, %r29, 4;
	add.s64 	%rd12, %rd3, %rd11;
	ld.global.f32 	%f7, [%rd12];
	add.s64 	%rd13, %rd2, %rd11;
	ld.global.f32 	%f8, [%rd13];
	mul.f32 	%f9, %f2, %f8;
	fma.rn.f32 	%f10, %f1, %f7, %f9;
	add.s64 	%rd14, %rd1, %rd11;
	st.global.f32 	[%rd14], %f10;
	add.s64 	%rd16, %rd12, %rd15;
	ld.global.f32 	%f11, [%rd16];
	add.s64 	%rd17, %rd13, %rd15;
	ld.global.f32 	%f12, [%rd17];
	mul.f32 	%f13, %f2, %f12;
	fma.rn.f32 	%f14, %f1, %f11, %f13;
	add.s64 	%rd18, %rd14, %rd15;
	st.global.f32 	[%rd18], %f14;
	add.s64 	%rd19, %rd16, %rd15;
	ld.global.f32 	%f15, [%rd19];
	add.s64 	%rd20, %rd17, %rd15;
	ld.global.f32 	%f16, [%rd20];
	mul.f32 	%f17, %f2, %f16;
	fma.rn.f32 	%f18, %f1, %f15, %f17;
	add.s64 	%rd21, %rd18, %rd15;
	st.global.f32 	[%rd21], %f18;
	add.s64 	%rd22, %rd19, %rd15;
	ld.global.f32 	%f19, [%rd22];
	add.s64 	%rd23, %rd20, %rd15;
	ld.global.f32 	%f20, [%rd23];
	mul.f32 	%f21, %f2, %f20;
	fma.rn.f32 	%f22, %f1, %f19, %f21;
	add.s64 	%rd24, %rd21, %rd15;
	st.global.f32 	[%rd24], %f22;
	add.s32 	%r29, %r26, %r29;
	setp.lt.s32 	%p6, %r29, %r12;
	@%p6 bra 	$L__BB0_6;
$L__BB0_7:
	ret;

}
	// .globl	_Z8ciklikusfiPf
.visible .entry _Z8ciklikusfiPf(
	.param .f32 _Z8ciklikusfiPf_param_0,
	.param .u32 _Z8ciklikusfiPf_param_1,
	.param .u64 .ptr .align 1 _Z8ciklikusfiPf_param_2
)
{
	.reg .pred 	%p<7>;
	.reg .b32 	%r<11>;
	.reg .b32 	%f<7>;
	.reg .b64 	%rd<5>;
	.reg .b64 	%fd<4>;

	ld.param.f32 	%f2, [_Z8ciklikusfiPf_param_0];
	ld.param.u32 	%r6, [_Z8ciklikusfiPf_param_1];
	ld.param.u64 	%rd3, [_Z8ciklikusfiPf_param_2];
	mov.u32 	%r7, %ctaid.x;
	mov.u32 	%r1, %ntid.x;
	mov.u32 	%r8, %tid.x;
	mad.lo.s32 	%r10, %r7, %r1, %r8;
	setp.ge.s32 	%p1, %r10, %r6;
	@%p1 bra 	$L__BB1_5;
	cvt.f64.f32 	%fd2, %f2;
	add.f64 	%fd1, %fd2, 0dBFE0000000000000;
	mov.u32 	%r9, %nctaid.x;
	mul.lo.s32 	%r3, %r1, %r9;
	cvta.to.global.u64 	%rd1, %rd3;
$L__BB1_2:
	mul.wide.s32 	%rd4, %r10, 4;
	add.s64 	%rd2, %rd1, %rd4;
	ld.global.f32 	%f3, [%rd2];
	setp.lt.f32 	%p2, %f3, 0fBF000000;
	add.f32 	%f4, %f2, %f3;
	selp.f32 	%f5, %f4, %f3, %p2;
	cvt.f64.f32 	%fd3, %f5;
	setp.lt.f64 	%p3, %fd1, %fd3;
	sub.f32 	%f6, %f5, %f2;
	selp.f32 	%f1, %f6, %f5, %p3;
	or.pred  	%p4, %p2, %p3;
	not.pred 	%p5, %p4;
	@%p5 bra 	$L__BB1_4;
	st.global.f32 	[%rd2], %f1;
$L__BB1_4:
	add.s32 	%r10, %r10, %r3;
	setp.lt.s32 	%p6, %r10, %r6;
	@%p6 bra 	$L__BB1_2;
$L__BB1_5:
	ret;

}
	// .globl	_Z7besoroliiPfPi
.visible .entry _Z7besoroliiPfPi(
	.param .u32 _Z7besoroliiPfPi_param_0,
	.param .u32 _Z7besoroliiPfPi_param_1,
	.param .u64 .ptr .align 1 _Z7besoroliiPfPi_param_2,
	.param .u64 .ptr .align 1 _Z7besoroliiPfPi_param_3
)
{
	.reg .pred 	%p<7>;
	.reg .b32 	%r<52>;
	.reg .b32 	%f<23>;
	.reg .b64 	%rd<18>;

	ld.param.u32 	%r12, [_Z7besoroliiPfPi_param_0];
	ld.param.u32 	%r13, [_Z7besoroliiPfPi_param_1];
	ld.param.u64 	%rd3, [_Z7besoroliiPfPi_param_2];
	ld.param.u64 	%rd4, [_Z7besoroliiPfPi_param_3];
	cvta.to.global.u64 	%rd1, %rd4;
	cvta.to.global.u64 	%rd2, %rd3;
	mov.u32 	%r14, %ctaid.x;
	mov.u32 	%r15, %ntid.x;
	mov.u32 	%r16, %tid.x;
	mad.lo.s32 	%r50, %r14, %r15, %r16;
	mov.u32 	%r17, %nctaid.x;
	mul.lo.s32 	%r2, %r15, %r17;
	setp.ge.s32 	%p1, %r50, %r12;
	@%p1 bra 	$L__BB2_7;
	add.s32 	%r18, %r50, %r2;
	max.s32 	%r19, %r12, %r18;
	setp.lt.s32 	%p2, %r18, %r12;
	selp.u32 	%r20, 1, 0, %p2;
	add.s32 	%r21, %r18, %r20;
	sub.s32 	%r22, %r19, %r21;
	div.u32 	%r23, %r22, %r2;
	add.s32 	%r3, %r23, %r20;
	and.b32  	%r24, %r3, 3;
	setp.eq.s32 	%p3, %r24, 3;
	@%p3 bra 	$L__BB2_4;
	add.s32 	%r25, %r3, 1;
	and.b32  	%r26, %r25, 3;
	neg.s32 	%r48, %r26;
$L__BB2_3:
	.pragma "nounroll";
	mul.wide.s32 	%rd5, %r50, 4;
	add.s64 	%rd6, %rd1, %rd5;
	add.s64 	%rd7, %rd2, %rd5;
	ld.global.f32 	%f1, [%rd7];
	mov.f32 	%f2, 0f3F000000;
	copysign.f32 	%f3, %f1, %f2;
	add.rz.f32 	%f4, %f1, %f3;
	cvt.rzi.f32.f32 	%f5, %f4;
	cvt.rzi.s32.f32 	%r27, %f5;
	rem.s32 	%r28, %r27, %r13;
	add.s32 	%r29, %r28, %r13;
	rem.s32 	%r30, %r29, %r13;
	st.global.u32 	[%rd6], %r30;
	add.s32 	%r50, %r50, %r2;
	add.s32 	%r48, %r48, 1;
	setp.ne.s32 	%p4, %r48, 0;
	@%p4 bra 	$L__BB2_3;
$L__BB2_4:
	setp.lt.u32 	%p5, %r3, 3;
	@%p5 bra 	$L__BB2_7;
	mul.wide.s32 	%rd11, %r2, 4;
	shl.b32 	%r47, %r2, 2;
$L__BB2_6:
	mul.wide.s32 	%rd8, %r50, 4;
	add.s64 	%rd9, %rd2, %rd8;
	ld.global.f32 	%f6, [%rd9];
	mov.f32 	%f7, 0f3F000000;
	copysign.f32 	%f8, %f6, %f7;
	add.rz.f32 	%f9, %f6, %f8;
	cvt.rzi.f32.f32 	%f10, %f9;
	cvt.rzi.s32.f32 	%r31, %f10;
	rem.s32 	%r32, %r31, %r13;
	add.s32 	%r33, %r32, %r13;
	rem.s32 	%r34, %r33, %r13;
	add.s64 	%rd10, %rd1, %rd8;
	st.global.u32 	[%rd10], %r34;
	add.s64 	%rd12, %rd9, %rd11;
	ld.global.f32 	%f11, [%rd12];
	copysign.f32 	%f12, %f11, %f7;
	add.rz.f32 	%f13, %f11, %f12;
	cvt.rzi.f32.f32 	%f14, %f13;
	cvt.rzi.s32.f32 	%r35, %f14;
	rem.s32 	%r36, %r35, %r13;
	add.s32 	%r37, %r36, %r13;
	rem.s32 	%r38, %r37, %r13;
	add.s64 	%rd13, %rd10, %rd11;
	st.global.u32 	[%rd13], %r38;
	add.s64 	%rd14, %rd12, %rd11;
	ld.global.f32 	%f15, [%rd14];
	copysign.f32 	%f16, %f15, %f7;
	add.rz.f32 	%f17, %f15, %f16;
	cvt.rzi.f32.f32 	%f18, %f17;
	cvt.rzi.s32.f32 	%r39, %f18;
	rem.s32 	%r40, %r39, %r13;
	add.s32 	%r41, %r40, %r13;
	rem.s32 	%r42, %r41, %r13;
	add.s64 	%rd15, %rd13, %rd11;
	st.global.u32 	[%rd15], %r42;
	add.s64 	%rd16, %rd14, %rd11;
	ld.global.f32 	%f19, [%rd16];
	copysign.f32 	%f20, %f19, %f7;
	add.rz.f32 	%f21, %f19, %f20;
	cvt.rzi.f32.f32 	%f22, %f21;
	cvt.rzi.s32.f32 	%r43, %f22;
	rem.s32 	%r44, %r43, %r13;
	add.s32 	%r45, %r44, %r13;
	rem.s32 	%r46, %r45, %r13;
	add.s64 	%rd17, %rd15, %rd11;
	st.global.u32 	[%rd17], %r46;
	add.s32 	%r50, %r47, %r50;
	setp.lt.s32 	%p6, %r50, %r12;
	@%p6 bra 	$L__BB2_6;
$L__BB2_7:
	ret;

}
	// .globl	_Z4initifPf
.visible .entry _Z4initifPf(
	.param .u32 _Z4initifPf_param_0,
	.param .f32 _Z4initifPf_param_1,
	.param .u64 .ptr .align 1 _Z4initifPf_param_2
)
{
	.reg .pred 	%p<7>;
	.reg .b32 	%r<31>;
	.reg .b32 	%f<2>;
	.reg .b64 	%rd<11>;

	ld.param.u32 	%r12, [_Z4initifPf_param_0];
	ld.param.f32 	%f1, [_Z4initifPf_param_1];
	ld.param.u64 	%rd2, [_Z4initifPf_param_2];
	cvta.to.global.u64 	%rd1, %rd2;
	mov.u32 	%r13, %ctaid.x;
	mov.u32 	%r14, %ntid.x;
	mov.u32 	%r15, %tid.x;
	mad.lo.s32 	%r29, %r13, %r14, %r15;
	mov.u32 	%r16, %nctaid.x;
	mul.lo.s32 	%r2, %r14, %r16;
	setp.ge.s32 	%p1, %r29, %r12;
	@%p1 bra 	$L__BB3_7;
	add.s32 	%r17, %r29, %r2;
	max.s32 	%r18, %r12, %r17;
	setp.lt.s32 	%p2, %r17, %r12;
	selp.u32 	%r19, 1, 0, %p2;
	add.s32 	%r20, %r17, %r19;
	sub.s32 	%r21, %r18, %r20;
	div.u32 	%r22, %r21, %r2;
	add.s32 	%r3, %r22, %r19;
	and.b32  	%r23, %r3, 3;
	setp.eq.s32 	%p3, %r23, 3;
	@%p3 bra 	$L__BB3_4;
	add.s32 	%r24, %r3, 1;
	and.b32  	%r25, %r24, 3;
	neg.s32 	%r27, %r25;
$L__BB3_3:
	.pragma "nounroll";
	mul.wide.s32 	%rd3, %r29, 4;
	add.s64 	%rd4, %rd1, %rd3;
	st.global.f32 	[%rd4], %f1;
	add.s32 	%r29, %r29, %r2;
	add.s32 	%r27, %r27, 1;
	setp.ne.s32 	%p4, %r27, 0;
	@%p4 bra 	$L__BB3_3;
$L__BB3_4:
	setp.lt.u32 	%p5, %r3, 3;
	@%p5 bra 	$L__BB3_7;
	mul.wide.s32 	%rd7, %r2, 4;
	shl.b32 	%r26, %r2, 2;
$L__BB3_6:
	mul.wide.s32 	%rd5, %r29, 4;
	add.s64 	%rd6, %rd1, %rd5;
	st.global.f32 	[%rd6], %f1;
	add.s64 	%rd8, %rd6, %rd7;
	st.global.f32 	[%rd8], %f1;
	add.s64 	%rd9, %rd8, %rd7;
	st.global.f32 	[%rd9], %f1;
	add.s64 	%rd10, %rd9, %rd7;
	st.global.f32 	[%rd10], %f1;
	add.s32 	%r29, %r26, %r29;
	setp.lt.s32 	%p6, %r29, %r12;
	@%p6 bra 	$L__BB3_6;
$L__BB3_7:
	ret;

}


// ===== COMPILED SASS (sm_100) =====

	.target	sm_100

	.elftype	@"ET_EXEC"


//--------------------- .note.nv.tkinfo           --------------------------
	.section	.note.nv.tkinfo,"",@"SHT_NOTE"
	.sectionflags	@"SHF_NOTE_NV_TKINFO"
	.tkinfo
        /*0018*/ 	.word	0x00000002
        /*0030*/ 	.string	""
        /*0030*/ 	.string	"ptxas"
        /*0030*/ 	.string	"Cuda compilation tools, release 13.0, V13.0.88"
        /*0030*/ 	.string	"Build cuda_13.0.r13.0/compiler.36424714_0"
        /*0030*/ 	.string	"-arch sm_100 -m 64 "



//--------------------- .note.nv.cuinfo           --------------------------
	.section	.note.nv.cuinfo,"",@"SHT_NOTE"
	.sectionflags	@"SHF_NOTE_NV_CUINFO"
        /*0018*/ 	.short	0x0002
        /*001a*/ 	.short	0x0064
        /*001c*/ 	.short	0x0082
	.zero		2


//--------------------- .nv.info                  --------------------------
	.section	.nv.info,"",@"SHT_CUDA_INFO"
	.align	4


	//----- nvinfo : EIATTR_REGCOUNT
	.align		4
        /*0000*/ 	.byte	0x04, 0x2f
        /*0002*/ 	.short	(.L_1 - .L_0)
	.align		4
.L_0:
        /*0004*/ 	.word	index@(_Z3addiffPfS_S_)
        /*0008*/ 	.word	0x0000001c


	//----- nvinfo : EIATTR_FRAME_SIZE
	.align		4
.L_1:
        /*000c*/ 	.byte	0x04, 0x11
        /*000e*/ 	.short	(.L_3 - .L_2)
	.align		4
.L_2:
        /*0010*/ 	.word	index@(_Z3addiffPfS_S_)
        /*0014*/ 	.word	0x00000000


	//----- nvinfo : EIATTR_REGCOUNT
	.align		4
.L_3:
        /*0018*/ 	.byte	0x04, 0x2f
        /*001a*/ 	.short	(.L_5 - .L_4)
	.align		4
.L_4:
        /*001c*/ 	.word	index@(_Z8ciklikusfiPf)
        /*0020*/ 	.word	0x00000010


	//----- nvinfo : EIATTR_FRAME_SIZE
	.align		4
.L_5:
        /*0024*/ 	.byte	0x04, 0x11
        /*0026*/ 	.short	(.L_7 - .L_6)
	.align		4
.L_6:
        /*0028*/ 	.word	index@(_Z8ciklikusfiPf)
        /*002c*/ 	.word	0x00000000


	//----- nvinfo : EIATTR_REGCOUNT
	.align		4
.L_7:
        /*0030*/ 	.byte	0x04, 0x2f
        /*0032*/ 	.short	(.L_9 - .L_8)
	.align		4
.L_8:
        /*0034*/ 	.word	index@(_Z7besoroliiPfPi)
        /*0038*/ 	.word	0x00000018


	//----- nvinfo : EIATTR_FRAME_SIZE
	.align		4
.L_9:
        /*003c*/ 	.byte	0x04, 0x11
        /*003e*/ 	.short	(.L_11 - .L_10)
	.align		4
.L_10:
        /*0040*/ 	.word	index@(_Z7besoroliiPfPi)
        /*0044*/ 	.word	0x00000000


	//----- nvinfo : EIATTR_REGCOUNT
	.align		4
.L_11:
        /*0048*/ 	.byte	0x04, 0x2f
        /*004a*/ 	.short	(.L_13 - .L_12)
	.align		4
.L_12:
        /*004c*/ 	.word	index@(_Z4initifPf)
        /*0050*/ 	.word	0x00000012


	//----- nvinfo : EIATTR_FRAME_SIZE
	.align		4
.L_13:
        /*0054*/ 	.byte	0x04, 0x11
        /*0056*/ 	.short	(.L_15 - .L_14)
	.align		4
.L_14:
        /*0058*/ 	.word	index@(_Z4initifPf)
        /*005c*/ 	.word	0x00000000


	//----- nvinfo : EIATTR_MIN_STACK_SIZE
	.align		4
.L_15:
        /*0060*/ 	.byte	0x04, 0x12
        /*0062*/ 	.short	(.L_17 - .L_16)
	.align		4
.L_16:
        /*0064*/ 	.word	index@(_Z4initifPf)
        /*0068*/ 	.word	0x00000000


	//----- nvinfo : EIATTR_MIN_STACK_SIZE
	.align		4
.L_17:
        /*006c*/ 	.byte	0x04, 0x12
        /*006e*/ 	.short	(.L_19 - .L_18)
	.align		4
.L_18:
        /*0070*/ 	.word	index@(_Z7besoroliiPfPi)
        /*0074*/ 	.word	0x00000000


	//----- nvinfo : EIATTR_MIN_STACK_SIZE
	.align		4
.L_19:
        /*0078*/ 	.byte	0x04, 0x12
        /*007a*/ 	.short	(.L_21 - .L_20)
	.align		4
.L_20:
        /*007c*/ 	.word	index@(_Z8ciklikusfiPf)
        /*0080*/ 	.word	0x00000000


	//----- nvinfo : EIATTR_MIN_STACK_SIZE
	.align		4
.L_21:
        /*0084*/ 	.byte	0x04, 0x12
        /*0086*/ 	.short	(.L_23 - .L_22)
	.align		4
.L_22:
        /*0088*/ 	.word	index@(_Z3addiffPfS_S_)
        /*008c*/ 	.word	0x00000000
.L_23:


//--------------------- .nv.compat                --------------------------
	.section	.nv.compat,"",@"SHT_CUDA_COMPAT_INFO"
	.align	4
        /*0000*/ 	.byte	0x02, 0x09, 0x00, 0x00, 0x02, 0x02, 0x01, 0x00, 0x02, 0x05, 0x05, 0x00, 0x03, 0x07, 0x01, 0x01
        /*0010*/ 	.byte	0x02, 0x03, 0x00, 0x00, 0x02, 0x06, 0x01, 0x00, 0x04, 0x0b, 0x08, 0x00, 0x01, 0x00, 0x00, 0x00
        /*0020*/ 	.byte	0x00, 0x00, 0x00, 0x00


//--------------------- .nv.info._Z4initifPf      --------------------------
	.section	.nv.info._Z4initifPf,"",@"SHT_CUDA_INFO"
	.sectionflags	@""
	.align	4


	//----- nvinfo : EIATTR_CUDA_API_VERSION
	.align		4
        /*0000*/ 	.byte	0x04, 0x37
        /*0002*/ 	.short	(.L_25 - .L_24)
.L_24:
        /*0004*/ 	.word	0x00000082


	//----- nvinfo : EIATTR_KPARAM_INFO
	.align		4
.L_25:
        /*0008*/ 	.byte	0x04, 0x17
        /*000a*/ 	.short	(.L_27 - .L_26)
.L_26:
        /*000c*/ 	.word	0x00000000
        /*0010*/ 	.short	0x0002
        /*0012*/ 	.short	0x0008
        /*0014*/ 	.byte	0x00, 0xf5, 0x21, 0x00


	//----- nvinfo : EIATTR_KPARAM_INFO
	.align		4
.L_27:
        /*0018*/ 	.byte	0x04, 0x17
        /*001a*/ 	.short	(.L_29 - .L_28)
.L_28:
        /*001c*/ 	.word	0x00000000
        /*0020*/ 	.short	0x0001
        /*0022*/ 	.short	0x0004
        /*0024*/ 	.byte	0x00, 0xf0, 0x11, 0x00


	//----- nvinfo : EIATTR_KPARAM_INFO
	.align		4
.L_29:
        /*0028*/ 	.byte	0x04, 0x17
        /*002a*/ 	.short	(.L_31 - .L_30)
.L_30:
        /*002c*/ 	.word	0x00000000
        /*0030*/ 	.short	0x0000
        /*0032*/ 	.short	0x0000
        /*0034*/ 	.byte	0x00, 0xf0, 0x11, 0x00


	//----- nvinfo : EIATTR_SPARSE_MMA_MASK
	.align		4
.L_31:
        /*0038*/ 	.byte	0x03, 0x50
        /*003a*/ 	.short	0x0000


	//----- nvinfo : EIATTR_MAXREG_COUNT
	.align		4
        /*003c*/ 	.byte	0x03, 0x1b
        /*003e*/ 	.short	0x00ff


	//----- nvinfo : EIATTR_MERCURY_ISA_VERSION
	.align		4
        /*0040*/ 	.byte	0x03, 0x5f
        /*0042*/ 	.short	0x0101


	//----- nvinfo : EIATTR_VRC_CTA_INIT_COUNT
	.align		4
        /*0044*/ 	.byte	0x02, 0x4a
	.zero		1
	.zero		1


	//----- nvinfo : EIATTR_EXIT_INSTR_OFFSETS
	.align		4
        /*0048*/ 	.byte	0x04, 0x1c
        /*004a*/ 	.short	(.L_33 - .L_32)


	//   ....[0]....
.L_32:
        /*004c*/ 	.word	0x00000090


	//   ....[1]....
        /*0050*/ 	.word	0x00000340


	//   ....[2]....
        /*0054*/ 	.word	0x00000420


	//----- nvinfo : EIATTR_CRS_STACK_SIZE
	.align		4
.L_33:
        /*0058*/ 	.byte	0x04, 0x1e
        /*005a*/ 	.short	(.L_35 - .L_34)
.L_34:
        /*005c*/ 	.word	0x00000000


	//----- nvinfo : EIATTR_CBANK_PARAM_SIZE
	.align		4
.L_35:
        /*0060*/ 	.byte	0x03, 0x19
        /*0062*/ 	.short	0x0010


	//----- nvinfo : EIATTR_PARAM_CBANK
	.align		4
        /*0064*/ 	.byte	0x04, 0x0a
        /*0066*/ 	.short	(.L_37 - .L_36)
	.align		4
.L_36:
        /*0068*/ 	.word	index@(.nv.constant0._Z4initifPf)
        /*006c*/ 	.short	0x0380
        /*006e*/ 	.short	0x0010


	//----- nvinfo : EIATTR_SW_WAR
	.align		4
.L_37:
        /*0070*/ 	.byte	0x04, 0x36
        /*0072*/ 	.short	(.L_39 - .L_38)
.L_38:
        /*0074*/ 	.word	0x00000008
.L_39:


//--------------------- .nv.info._Z7besoroliiPfPi --------------------------
	.section	.nv.info._Z7besoroliiPfPi,"",@"SHT_CUDA_INFO"
	.sectionflags	@""
	.align	4


	//----- nvinfo : EIATTR_CUDA_API_VERSION
	.align		4
        /*0000*/ 	.byte	0x04, 0x37
        /*0002*/ 	.short	(.L_41 - .L_40)
.L_40:
        /*0004*/ 	.word	0x00000082


	//----- nvinfo : EIATTR_KPARAM_INFO
	.align		4
.L_41:
        /*0008*/ 	.byte	0x04, 0x17
        /*000a*/ 	.short	(.L_43 - .L_42)
.L_42:
        /*000c*/ 	.word	0x00000000
        /*0010*/ 	.short	0x0003
        /*0012*/ 	.short	0x0010
        /*0014*/ 	.byte	0x00, 0xf5, 0x21, 0x00


	//----- nvinfo : EIATTR_KPARAM_INFO
	.align		4
.L_43:
        /*0018*/ 	.byte	0x04, 0x17
        /*001a*/ 	.short	(.L_45 - .L_44)
.L_44:
        /*001c*/ 	.word	0x00000000
        /*0020*/ 	.short	0x0002
        /*0022*/ 	.short	0x0008
        /*0024*/ 	.byte	0x00, 0xf5, 0x21, 0x00


	//----- nvinfo : EIATTR_KPARAM_INFO
	.align		4
.L_45:
        /*0028*/ 	.byte	0x04, 0x17
        /*002a*/ 	.short	(.L_47 - .L_46)
.L_46:
        /*002c*/ 	.word	0x00000000
        /*0030*/ 	.short	0x0001
        /*0032*/ 	.short	0x0004
        /*0034*/ 	.byte	0x00, 0xf0, 0x11, 0x00


	//----- nvinfo : EIATTR_KPARAM_INFO
	.align		4
.L_47:
        /*0038*/ 	.byte	0x04, 0x17
        /*003a*/ 	.short	(.L_49 - .L_48)
.L_48:
        /*003c*/ 	.word	0x00000000
        /*0040*/ 	.short	0x0000
        /*0042*/ 	.short	0x0000
        /*0044*/ 	.byte	0x00, 0xf0, 0x11, 0x00


	//----- nvinfo : EIATTR_SPARSE_MMA_MASK
	.align		4
.L_49:
        /*0048*/ 	.byte	0x03, 0x50
        /*004a*/ 	.short	0x0000


	//----- nvinfo : EIATTR_MAXREG_COUNT
	.align		4
        /*004c*/ 	.byte	0x03, 0x1b
        /*004e*/ 	.short	0x00ff


	//----- nvinfo : EIATTR_MERCURY_ISA_VERSION
	.align		4
        /*0050*/ 	.byte	0x03, 0x5f
        /*0052*/ 	.short	0x0101


	//----- nvinfo : EIATTR_VRC_CTA_INIT_COUNT
	.align		4
        /*0054*/ 	.byte	0x02, 0x4a
	.zero		1
	.zero		1


	//----- nvinfo : EIATTR_EXIT_INSTR_OFFSETS
	.align		4
        /*0058*/ 	.byte	0x04, 0x1c
        /*005a*/ 	.short	(.L_51 - .L_50)


	//   ....[0]....
.L_50:
        /*005c*/ 	.word	0x00000090


	//   ....[1]....
        /*0060*/ 	.word	0x000006a0


	//   ....[2]....
        /*0064*/ 	.word	0x00001040


	//----- nvinfo : EIATTR_CRS_STACK_SIZE
	.align		4
.L_51:
        /*0068*/ 	.byte	0x04, 0x1e
        /*006a*/ 	.short	(.L_53 - .L_52)
.L_52:
        /*006c*/ 	.word	0x00000000


	//----- nvinfo : EIATTR_CBANK_PARAM_SIZE
	.align		4
.L_53:
        /*0070*/ 	.byte	0x03, 0x19
        /*0072*/ 	.short	0x0018


	//----- nvinfo : EIATTR_PARAM_CBANK
	.align		4
        /*0074*/ 	.byte	0x04, 0x0a
        /*0076*/ 	.short	(.L_55 - .L_54)
	.align		4
.L_54:
        /*0078*/ 	.word	index@(.nv.constant0._Z7besoroliiPfPi)
        /*007c*/ 	.short	0x0380
        /*007e*/ 	.short	0x0018


	//----- nvinfo : EIATTR_SW_WAR
	.align		4
.L_55:
        /*0080*/ 	.byte	0x04, 0x36
        /*0082*/ 	.short	(.L_57 - .L_56)
.L_56:
        /*0084*/ 	.word	0x00000008
.L_57:


//--------------------- .nv.info._Z8ciklikusfiPf  --------------------------
	.section	.nv.info._Z8ciklikusfiPf,"",@"SHT_CUDA_INFO"
	.sectionflags	@""
	.align	4


	//----- nvinfo : EIATTR_CUDA_API_VERSION
	.align		4
        /*0000*/ 	.byte	0x04, 0x37
        /*0002*/ 	.short	(.L_59 - .L_58)
.L_58:
        /*0004*/ 	.word	0x00000082


	//----- nvinfo : EIATTR_KPARAM_INFO
	.align		4
.L_59:
        /*0008*/ 	.byte	0x04, 0x17
        /*000a*/ 	.short	(.L_61 - .L_60)
.L_60:
        /*000c*/ 	.word	0x00000000
        /*0010*/ 	.short	0x0002
        /*0012*/ 	.short	0x0008
        /*0014*/ 	.byte	0x00, 0xf5, 0x21, 0x00


	//----- nvinfo : EIATTR_KPARAM_INFO
	.align		4
.L_61:
        /*0018*/ 	.byte	0x04, 0x17
        /*001a*/ 	.short	(.L_63 - .L_62)
.L_62:
        /*001c*/ 	.word	0x00000000
        /*0020*/ 	.short	0x0001
        /*0022*/ 	.short	0x0004
        /*0024*/ 	.byte	0x00, 0xf0, 0x11, 0x00


	//----- nvinfo : EIATTR_KPARAM_INFO
	.align		4
.L_63:
        /*0028*/ 	.byte	0x04, 0x17
        /*002a*/ 	.short	(.L_65 - .L_64)
.L_64:
        /*002c*/ 	.word	0x00000000
        /*0030*/ 	.short	0x0000
        /*0032*/ 	.short	0x0000
        /*0034*/ 	.byte	0x00, 0xf0, 0x11, 0x00


	//----- nvinfo : EIATTR_SPARSE_MMA_MASK
	.align		4
.L_65:
        /*0038*/ 	.byte	0x03, 0x50
        /*003a*/ 	.short	0x0000


	//----- nvinfo : EIATTR_MAXREG_COUNT
	.align		4
        /*003c*/ 	.byte	0x03, 0x1b
        /*003e*/ 	.short	0x00ff


	//----- nvinfo : EIATTR_MERCURY_ISA_VERSION
	.align		4
        /*0040*/ 	.byte	0x03, 0x5f
        /*0042*/ 	.short	0x0101


	//----- nvinfo : EIATTR_VRC_CTA_INIT_COUNT
	.align		4
        /*0044*/ 	.byte	0x02, 0x4a
	.zero		1
	.zero		1


	//----- nvinfo : EIATTR_EXIT_INSTR_OFFSETS
	.align		4
        /*0048*/ 	.byte	0x04, 0x1c
        /*004a*/ 	.short	(.L_67 - .L_66)


	//   ....[0]....
.L_66:
        /*004c*/ 	.word	0x00000070


	//   ....[1]....
        /*0050*/ 	.word	0x000001d0


	//----- nvinfo : EIATTR_CRS_STACK_SIZE
	.align		4
.L_67:
        /*0054*/ 	.byte	0x04, 0x1e
        /*0056*/ 	.short	(.L_69 - .L_68)
.L_68:
        /*0058*/ 	.word	0x00000000


	//----- nvinfo : EIATTR_CBANK_PARAM_SIZE
	.align		4
.L_69:
        /*005c*/ 	.byte	0x03, 0x19
        /*005e*/ 	.short	0x0010


	//----- nvinfo : EIATTR_PARAM_CBANK
	.align		4
        /*0060*/ 	.byte	0x04, 0x0a
        /*0062*/ 	.short	(.L_71 - .L_70)
	.align		4
.L_70:
        /*0064*/ 	.word	index@(.nv.constant0._Z8ciklikusfiPf)
        /*0068*/ 	.short	0x0380
        /*006a*/ 	.short	0x0010


	//----- nvinfo : EIATTR_SW_WAR
	.align		4
.L_71:
        /*006c*/ 	.byte	0x04, 0x36
        /*006e*/ 	.short	(.L_73 - .L_72)
.L_72:
        /*0070*/ 	.word	0x00000008
.L_73:


//--------------------- .nv.info._Z3addiffPfS_S_  --------------------------
	.section	.nv.info._Z3addiffPfS_S_,"",@"SHT_CUDA_INFO"
	.sectionflags	@""
	.align	4


	//----- nvinfo : EIATTR_CUDA_API_VERSION
	.align		4
        /*0000*/ 	.byte	0x04, 0x37
        /*0002*/ 	.short	(.L_75 - .L_74)
.L_74:
        /*0004*/ 	.word	0x00000082


	//----- nvinfo : EIATTR_KPARAM_INFO
	.align		4
.L_75:
        /*0008*/ 	.byte	0x04, 0x17
        /*000a*/ 	.short	(.L_77 - .L_76)
.L_76:
        /*000c*/ 	.word	0x00000000
        /*0010*/ 	.short	0x0005
        /*0012*/ 	.short	0x0020
        /*0014*/ 	.byte	0x00, 0xf5, 0x21, 0x00


	//----- nvinfo : EIATTR_KPARAM_INFO
	.align		4
.L_77:
        /*0018*/ 	.byte	0x04, 0x17
        /*001a*/ 	.short	(.L_79 - .L_78)
.L_78:
        /*001c*/ 	.word	0x00000000
        /*0020*/ 	.short	0x0004
        /*0022*/ 	.short	0x0018
        /*0024*/ 	.byte	0x00, 0xf5, 0x21, 0x00


	//----- nvinfo : EIATTR_KPARAM_INFO
	.align		4
.L_79:
        /*0028*/ 	.byte	0x04, 0x17
        /*002a*/ 	.short	(.L_81 - .L_80)
.L_80:
        /*002c*/ 	.word	0x00000000
        /*0030*/ 	.short	0x0003
        /*0032*/ 	.short	0x0010
        /*0034*/ 	.byte	0x00, 0xf5, 0x21, 0x00


	//----- nvinfo : EIATTR_KPARAM_INFO
	.align		4
.L_81:
        /*0038*/ 	.byte	0x04, 0x17
        /*003a*/ 	.short	(.L_83 - .L_82)
.L_82:
        /*003c*/ 	.word	0x00000000
        /*0040*/ 	.short	0x0002
        /*0042*/ 	.short	0x0008
        /*0044*/ 	.byte	0x00, 0xf0, 0x11, 0x00


	//----- nvinfo : EIATTR_KPARAM_INFO
	.align		4
.L_83:
        /*0048*/ 	.byte	0x04, 0x17
        /*004a*/ 	.short	(.L_85 - .L_84)
.L_84:
        /*004c*/ 	.word	0x00000000
        /*0050*/ 	.short	0x0001
        /*0052*/ 	.short	0x0004
        /*0054*/ 	.byte	0x00, 0xf0, 0x11, 0x00


	//----- nvinfo : EIATTR_KPARAM_INFO
	.align		4
.L_85:
        /*0058*/ 	.byte	0x04, 0x17
        /*005a*/ 	.short	(.L_87 - .L_86)
.L_86:
        /*005c*/ 	.word	0x00000000
        /*0060*/ 	.short	0x0000
        /*0062*/ 	.short	0x0000
        /*0064*/ 	.byte	0x00, 0xf0, 0x11, 0x00


	//----- nvinfo : EIATTR_SPARSE_MMA_MASK
	.align		4
.L_87:
        /*0068*/ 	.byte	0x03, 0x50
        /*006a*/ 	.short	0x0000


	//----- nvinfo : EIATTR_MAXREG_COUNT
	.align		4
        /*006c*/ 	.byte	0x03, 0x1b
        /*006e*/ 	.short	0x00ff


	//----- nvinfo : EIATTR_MERCURY_ISA_VERSION
	.align		4
        /*0070*/ 	.byte	0x03, 0x5f
        /*0072*/ 	.short	0x0101


	//----- nvinfo : EIATTR_VRC_CTA_INIT_COUNT
	.align		4
        /*0074*/ 	.byte	0x02, 0x4a
	.zero		1
	.zero		1


	//----- nvinfo : EIATTR_EXIT_INSTR_OFFSETS
	.align		4
        /*0078*/ 	.byte	0x04, 0x1c
        /*007a*/ 	.short	(.L_89 - .L_88)


	//   ....[0]....
.L_88:
        /*007c*/ 	.word	0x00000090


	//   ....[1]....
        /*0080*/ 	.word	0x00000420


	//   ....[2]....
        /*0084*/ 	.word	0x00000660


	//----- nvinfo : EIATTR_CRS_STACK_SIZE
	.align		4
.L_89:
        /*0088*/ 	.byte	0x04, 0x1e
        /*008a*/ 	.short	(.L_91 - .L_90)
.L_90:
        /*008c*/ 	.word	0x00000000


	//----- nvinfo : EIATTR_CBANK_PARAM_SIZE
	.align		4
.L_91:
        /*0090*/ 	.byte	0x03, 0x19
        /*0092*/ 	.short	0x0028


	//----- nvinfo : EIATTR_PARAM_CBANK
	.align		4
        /*0094*/ 	.byte	0x04, 0x0a
        /*0096*/ 	.short	(.L_93 - .L_92)
	.align		4
.L_92:
        /*0098*/ 	.word	index@(.nv.constant0._Z3addiffPfS_S_)
        /*009c*/ 	.short	0x0380
        /*009e*/ 	.short	0x0028


	//----- nvinfo : EIATTR_SW_WAR
	.align		4
.L_93:
        /*00a0*/ 	.byte	0x04, 0x36
        /*00a2*/ 	.short	(.L_95 - .L_94)
.L_94:
        /*00a4*/ 	.word	0x00000008
.L_95:


//--------------------- .nv.callgraph             --------------------------
	.section	.nv.callgraph,"",@"SHT_CUDA_CALLGRAPH"
	.align	4
	.sectionentsize	8
	.align		4
        /*0000*/ 	.word	0x00000000
	.align		4
        /*0004*/ 	.word	0xffffffff
	.align		4
        /*0008*/ 	.word	0x00000000
	.align		4
        /*000c*/ 	.word	0xfffffffe
	.align		4
        /*0010*/ 	.word	0x00000000
	.align		4
        /*0014*/ 	.word	0xfffffffd
	.align		4
        /*0018*/ 	.word	0x00000000
	.align		4
        /*001c*/ 	.word	0xfffffffc


//--------------------- .text._Z4initifPf         --------------------------
	.section	.text._Z4initifPf,"ax",@progbits
	.align	128
        .global         _Z4initifPf
        .type           _Z4initifPf,@function
        .size           _Z4initifPf,(.L_x_17 - _Z4initifPf)
        .other          _Z4initifPf,@"STO_CUDA_ENTRY STV_DEFAULT"
_Z4initifPf:
.text._Z4initifPf:
[----:B------:R-:W-:Y:S01]  /*0000*/  LDC R1, c[0x0][0x37c] ;  /* 0x0000df00ff017b82 */ /* 0x000fe20000000800 */
[----:B------:R-:W0:Y:S07]  /*0010*/  S2R R3, SR_TID.X ;  /* 0x0000000000037919 */ /* 0x000e2e0000002100 */
[----:B------:R-:W0:Y:S01]  /*0020*/  S2UR UR4, SR_CTAID.X ;  /* 0x00000000000479c3 */ /* 0x000e220000002500 */
[----:B------:R-:W1:Y:S07]  /*0030*/  LDCU UR6, c[0x0][0x380] ;  /* 0x00007000ff0677ac */ /* 0x000e6e0008000800 */
[----:B------:R-:W0:Y:S01]  /*0040*/  LDC R0, c[0x0][0x360] ;  /* 0x0000d800ff007b82 */ /* 0x000e220000000800 */
[----:B------:R-:W2:Y:S01]  /*0050*/  LDCU UR5, c[0x0][0x370] ;  /* 0x00006e00ff0577ac */ /* 0x000ea20008000800 */
[----:B0-----:R-:W-:-:S02]  /*0060*/  IMAD R3, R0, UR4, R3 ;  /* 0x0000000400037c24 */ /* 0x001fc4000f8e0203 */
[----:B--2---:R-:W-:-:S03]  /*0070*/  IMAD R0, R0, UR5, RZ ;  /* 0x0000000500007c24 */ /* 0x004fc6000f8e02ff */
[----:B-1----:R-:W-:-:S13]  /*0080*/  ISETP.GE.AND P0, PT, R3, UR6, PT ;  /* 0x0000000603007c0c */ /* 0x002fda000bf06270 */
[----:B------:R-:W-:Y:S05]  /*0090*/  @P0 EXIT ;  /* 0x000000000000094d */ /* 0x000fea0003800000 */
[----:B------:R-:W0:Y:S01]  /*00a0*/  I2F.U32.RP R8, R0 ;  /* 0x0000000000087306 */ /* 0x000e220000209000 */
[C---:B------:R-:W-:Y:S01]  /*00b0*/  IADD3 R2, PT, PT, R0.reuse, R3, RZ ;  /* 0x0000000300027210 */ /* 0x040fe20007ffe0ff */
[----:B------:R-:W-:Y:S01]  /*00c0*/  IMAD.MOV R9, RZ, RZ, -R0 ;  /* 0x000000ffff097224 */ /* 0x000fe200078e0a00 */
[----:B------:R-:W-:Y:S01]  /*00d0*/  ISETP.NE.U32.AND P2, PT, R0, RZ, PT ;  /* 0x000000ff0000720c */ /* 0x000fe20003f45070 */
[----:B------:R-:W1:Y:S01]  /*00e0*/  LDCU.64 UR4, c[0x0][0x358] ;  /* 0x00006b00ff0477ac */ /* 0x000e620008000a00 */
[C---:B------:R-:W-:Y:S01]  /*00f0*/  ISETP.GE.AND P0, PT, R2.reuse, UR6, PT ;  /* 0x0000000602007c0c */ /* 0x040fe2000bf06270 */
[----:B------:R-:W-:Y:S01]  /*0100*/  BSSY.RECONVERGENT B0, `(.L_x_0) ;  /* 0x0000023000007945 */ /* 0x000fe20003800200 */
[----:B------:R-:W-:Y:S02]  /*0110*/  VIMNMX R7, PT, PT, R2, UR6, !PT ;  /* 0x0000000602077c48 */ /* 0x000fe4000ffe0100 */
[----:B------:R-:W-:-:S04]  /*0120*/  SEL R6, RZ, 0x1, P0 ;  /* 0x00000001ff067807 */ /* 0x000fc80000000000 */
[----:B------:R-:W-:Y:S01]  /*0130*/  IADD3 R7, PT, PT, R7, -R2, -R6 ;  /* 0x8000000207077210 */ /* 0x000fe20007ffe806 */
[----:B0-----:R-:W0:Y:S02]  /*0140*/  MUFU.RCP R8, R8 ;  /* 0x0000000800087308 */ /* 0x001e240000001000 */
[----:B0-----:R-:W-:-:S06]  /*0150*/  VIADD R4, R8, 0xffffffe ;  /* 0x0ffffffe08047836 */ /* 0x001fcc0000000000 */
[----:B------:R0:W2:Y:S02]  /*0160*/  F2I.FTZ.U32.TRUNC.NTZ R5, R4 ;  /* 0x0000000400057305 */ /* 0x0000a4000021f000 */
[----:B0-----:R-:W-:Y:S02]  /*0170*/  IMAD.MOV.U32 R4, RZ, RZ, RZ ;  /* 0x000000ffff047224 */ /* 0x001fe400078e00ff */
[----:B--2---:R-:W-:-:S04]  /*0180*/  IMAD R9, R9, R5, RZ ;  /* 0x0000000509097224 */ /* 0x004fc800078e02ff */
[----:B------:R-:W-:-:S06]  /*0190*/  IMAD.HI.U32 R8, R5, R9, R4 ;  /* 0x0000000905087227 */ /* 0x000fcc00078e0004 */
[----:B------:R-:W-:-:S04]  /*01a0*/  IMAD.HI.U32 R5, R8, R7, RZ ;  /* 0x0000000708057227 */ /* 0x000fc800078e00ff */
[----:B------:R-:W-:-:S04]  /*01b0*/  IMAD.MOV R2, RZ, RZ, -R5 ;  /* 0x000000ffff027224 */ /* 0x000fc800078e0a05 */
[----:B------:R-:W-:-:S05]  /*01c0*/  IMAD R7, R0, R2, R7 ;  /* 0x0000000200077224 */ /* 0x000fca00078e0207 */
[----:B------:R-:W-:-:S13]  /*01d0*/  ISETP.GE.U32.AND P0, PT, R7, R0, PT ;  /* 0x000000000700720c */ /* 0x000fda0003f06070 */
[----:B------:R-:W-:Y:S01]  /*01e0*/  @P0 IADD3 R7, PT, PT, -R0, R7, RZ ;  /* 0x0000000700070210 */ /* 0x000fe20007ffe1ff */
[----:B------:R-:W-:-:S03]  /*01f0*/  @P0 VIADD R5, R5, 0x1 ;  /* 0x0000000105050836 */ /* 0x000fc60000000000 */
[----:B------:R-:W-:-:S13]  /*0200*/  ISETP.GE.U32.AND P1, PT, R7, R0, PT ;  /* 0x000000000700720c */ /* 0x000fda0003f26070 */
[----:B------:R-:W-:Y:S02]  /*0210*/  @P1 IADD3 R5, PT, PT, R5, 0x1, RZ ;  /* 0x0000000105051810 */ /* 0x000fe40007ffe0ff */
[----:B------:R-:W-:-:S05]  /*0220*/  @!P2 LOP3.LUT R5, RZ, R0, RZ, 0x33, !PT ;  /* 0x00000000ff05a212 */ /* 0x000fca00078e33ff */
[----:B------:R-:W-:-:S05]  /*0230*/  IMAD.IADD R2, R6, 0x1, R5 ;  /* 0x0000000106027824 */ /* 0x000fca00078e0205 */
[C---:B------:R-:W-:Y:S02]  /*0240*/  LOP3.LUT R4, R2.reuse, 0x3, RZ, 0xc0, !PT ;  /* 0x0000000302047812 */ /* 0x040fe400078ec0ff */
[----:B------:R-:W-:Y:S02]  /*0250*/  ISETP.GE.U32.AND P1, PT, R2, 0x3, PT ;  /* 0x000000030200780c */ /* 0x000fe40003f26070 */
[----:B------:R-:W-:-:S13]  /*0260*/  ISETP.NE.AND P0, PT, R4, 0x3, PT ;  /* 0x000000030400780c */ /* 0x000fda0003f05270 */
[----:B-1----:R-:W-:Y:S05]  /*0270*/  @!P0 BRA `(.L_x_1) ;  /* 0x00000000002c8947 */ /* 0x002fea0003800000 */
[----:B------:R-:W0:Y:S01]  /*0280*/  LDC R9, c[0x0][0x384] ;  /* 0x0000e100ff097b82 */ /* 0x000e220000000800 */
[----:B------:R-:W-:-:S04]  /*0290*/  IADD3 R2, PT, PT, R2, 0x1, RZ ;  /* 0x0000000102027810 */ /* 0x000fc80007ffe0ff */
[----:B------:R-:W-:-:S03]  /*02a0*/  LOP3.LUT R2, R2, 0x3, RZ, 0xc0, !PT ;  /* 0x0000000302027812 */ /* 0x000fc600078ec0ff */
[----:B------:R-:W1:Y:S02]  /*02b0*/  LDC.64 R6, c[0x0][0x388] ;  /* 0x0000e200ff067b82 */ /* 0x000e640000000a00 */
[----:B------:R-:W-:-:S07]  /*02c0*/  IMAD.MOV R2, RZ, RZ, -R2 ;  /* 0x000000ffff027224 */ /* 0x000fce00078e0a02 */
.L_x_2:
[----:B-1----:R-:W-:Y:S01]  /*02d0*/  IMAD.WIDE R4, R3, 0x4, R6 ;  /* 0x0000000403047825 */ /* 0x002fe200078e0206 */
[----:B------:R-:W-:-:S03]  /*02e0*/  IADD3 R2, PT, PT, R2, 0x1, RZ ;  /* 0x0000000102027810 */ /* 0x000fc60007ffe0ff */
[----:B------:R-:W-:Y:S01]  /*02f0*/  IMAD.IADD R3, R0, 0x1, R3 ;  /* 0x0000000100037824 */ /* 0x000fe200078e0203 */
[----:B0-----:R2:W-:Y:S01]  /*0300*/  STG.E desc[UR4][R4.64], R9 ;  /* 0x0000000904007986 */ /* 0x0015e2000c101904 */
[----:B------:R-:W-:-:S13]  /*0310*/  ISETP.NE.AND P0, PT, R2, RZ, PT ;  /* 0x000000ff0200720c */ /* 0x000fda0003f05270 */
[----:B--2---:R-:W-:Y:S05]  /*0320*/  @P0 BRA `(.L_x_2) ;  /* 0xfffffffc00e80947 */ /* 0x004fea000383ffff */
.L_x_1:
[----:B------:R-:W-:Y:S05]  /*0330*/  BSYNC.RECONVERGENT B0 ;  /* 0x0000000000007941 */ /* 0x000fea0003800200 */
.L_x_0:
[----:B------:R-:W-:Y:S05]  /*0340*/  @!P1 EXIT ;  /* 0x000000000000994d */ /* 0x000fea0003800000 */
[----:B------:R-:W0:Y:S08]  /*0350*/  LDC R15, c[0x0][0x384] ;  /* 0x0000e100ff0f7b82 */ /* 0x000e300000000800 */
[----:B------:R-:W1:Y:S02]  /*0360*/  LDC.64 R10, c[0x0][0x388] ;  /* 0x0000e200ff0a7b82 */ /* 0x000e640000000a00 */
.L_x_3:
[----:B-12---:R-:W-:Y:S01]  /*0370*/  IMAD.WIDE R12, R3, 0x4, R10 ;  /* 0x00000004030c7825 */ /* 0x006fe200078e020a */
[----:B------:R-:W-:-:S04]  /*0380*/  LEA R3, R0, R3, 0x2 ;  /* 0x0000000300037211 */ /* 0x000fc800078e10ff */
[----:B0-----:R2:W-:Y:S01]  /*0390*/  STG.E desc[UR4][R12.64], R15 ;  /* 0x0000000f0c007986 */ /* 0x0015e2000c101904 */
[----:B------:R-:W-:Y:S01]  /*03a0*/  IMAD.WIDE R4, R0, 0x4, R12 ;  /* 0x0000000400047825 */ /* 0x000fe200078e020c */
[----:B------:R-:W-:-:S04]  /*03b0*/  ISETP.GE.AND P0, PT, R3, UR6, PT ;  /* 0x0000000603007c0c */ /* 0x000fc8000bf06270 */
[----:B------:R2:W-:Y:S01]  /*03c0*/  STG.E desc[UR4][R4.64], R15 ;  /* 0x0000000f04007986 */ /* 0x0005e2000c101904 */
[----:B------:R-:W-:-:S05]  /*03d0*/  IMAD.WIDE R6, R0, 0x4, R4 ;  /* 0x0000000400067825 */ /* 0x000fca00078e0204 */
[----:B------:R2:W-:Y:S01]  /*03e0*/  STG.E desc[UR4][R6.64], R15 ;  /* 0x0000000f06007986 */ /* 0x0005e2000c101904 */
[----:B------:R-:W-:-:S05]  /*03f0*/  IMAD.WIDE R8, R0, 0x4, R6 ;  /* 0x0000000400087825 */ /* 0x000fca00078e0206 */
[----:B------:R2:W-:Y:S01]  /*0400*/  STG.E desc[UR4][R8.64], R15 ;  /* 0x0000000f08007986 */ /* 0x0005e2000c101904 */
[----:B------:R-:W-:Y:S05]  /*0410*/  @!P0 BRA `(.L_x_3) ;  /* 0xfffffffc00d48947 */ /* 0x000fea000383ffff */
[----:B------:R-:W-:Y:S05]  /*0420*/  EXIT ;  /* 0x000000000000794d */ /* 0x000fea0003800000 */
.L_x_4:
[----:B------:R-:W-:-:S00]  /*0430*/  BRA `(.L_x_4) ;  /* 0xfffffffc00fc7947 */ /* 0x000fc0000383ffff */
[----:B------:R-:W-:-:S00]  /*0440*/  NOP ;  /* 0x0000000000007918 */ /* 0x000fc00000000000 */
        /* <DEDUP_REMOVED lines=11> */
.L_x_17:


//--------------------- .text._Z7besoroliiPfPi    --------------------------
	.section	.text._Z7besoroliiPfPi,"ax",@progbits
	.align	128
        .global         _Z7besoroliiPfPi
        .type           _Z7besoroliiPfPi,@function
        .size           _Z7besoroliiPfPi,(.L_x_18 - _Z7besoroliiPfPi)
        .other          _Z7besoroliiPfPi,@"STO_CUDA_ENTRY STV_DEFAULT"
_Z7besoroliiPfPi:
.text._Z7besoroliiPfPi:
        /* <DEDUP_REMOVED lines=33> */
[----:B------:R-:W-:Y:S01]  /*0210*/  @P1 VIADD R3, R3, 0x1 ;  /* 0x0000000103031836 */ /* 0x000fe20000000000 */
[----:B------:R-:W-:-:S04]  /*0220*/  @!P2 LOP3.LUT R3, RZ, R0, RZ, 0x33, !PT ;  /* 0x00000000ff03a212 */ /* 0x000fc800078e33ff */
[----:B------:R-:W-:-:S04]  /*0230*/  IADD3 R9, PT, PT, R6, R3, RZ ;  /* 0x0000000306097210 */ /* 0x000fc80007ffe0ff */
[C---:B------:R-:W-:Y:S02]  /*0240*/  LOP3.LUT R2, R9.reuse, 0x3, RZ, 0xc0, !PT ;  /* 0x0000000309027812 */ /* 0x040fe400078ec0ff */
[----:B------:R-:W-:Y:S02]  /*0250*/  ISETP.GE.U32.AND P0, PT, R9, 0x3, PT ;  /* 0x000000030900780c */ /* 0x000fe40003f06070 */
[----:B------:R-:W-:-:S13]  /*0260*/  ISETP.NE.AND P1, PT, R2, 0x3, PT ;  /* 0x000000030200780c */ /* 0x000fda0003f25270 */
[----:B-1----:R-:W-:Y:S05]  /*0270*/  @!P1 BRA `(.L_x_6) ;  /* 0x0000000400049947 */ /* 0x002fea0003800000 */
[----:B------:R-:W0:Y:S01]  /*0280*/  LDC R2, c[0x0][0x384] ;  /* 0x0000e100ff027b82 */ /* 0x000e220000000800 */
[----:B------:R-:W-:Y:S01]  /*0290*/  IADD3 R9, PT, PT, R9, 0x1, RZ ;  /* 0x0000000109097810 */ /* 0x000fe20007ffe0ff */
[----:B------:R-:W-:-:S03]  /*02a0*/  IMAD.MOV.U32 R10, RZ, RZ, RZ ;  /* 0x000000ffff0a7224 */ /* 0x000fc600078e00ff */
[----:B------:R-:W-:-:S03]  /*02b0*/  LOP3.LUT R9, R9, 0x3, RZ, 0xc0, !PT ;  /* 0x0000000309097812 */ /* 0x000fc600078ec0ff */
[----:B------:R-:W1:Y:S02]  /*02c0*/  LDC R6, c[0x0][0x384] ;  /* 0x0000e100ff067b82 */ /* 0x000e640000000800 */
[----:B------:R-:W-:-:S06]  /*02d0*/  IMAD.MOV R9, RZ, RZ, -R9 ;  /* 0x000000ffff097224 */ /* 0x000fcc00078e0a09 */
[----:B------:R-:W2:Y:S01]  /*02e0*/  LDC.64 R4, c[0x0][0x388] ;  /* 0x0000e200ff047b82 */ /* 0x000ea20000000a00 */
[----:B0-----:R-:W-:-:S07]  /*02f0*/  IABS R8, R2 ;  /* 0x0000000200087213 */ /* 0x001fce0000000000 */
[----:B------:R-:W0:Y:S01]  /*0300*/  LDC.64 R2, c[0x0][0x390] ;  /* 0x0000e400ff027b82 */ /* 0x000e220000000a00 */
[----:B------:R-:W3:Y:S08]  /*0310*/  I2F.RP R12, R8 ;  /* 0x00000008000c7306 */ /* 0x000ef00000209400 */
[----:B---3--:R-:W3:Y:S02]  /*0320*/  MUFU.RCP R12, R12 ;  /* 0x0000000c000c7308 */ /* 0x008ee40000001000 */
[----:B---3--:R-:W-:-:S06]  /*0330*/  VIADD R11, R12, 0xffffffe ;  /* 0x0ffffffe0c0b7836 */ /* 0x008fcc0000000000 */
[----:B------:R-:W3:Y:S02]  /*0340*/  F2I.FTZ.U32.TRUNC.NTZ R11, R11 ;  /* 0x0000000b000b7305 */ /* 0x000ee4000021f000 */
[----:B---3--:R-:W-:-:S04]  /*0350*/  IMAD.MOV R13, RZ, RZ, -R11 ;  /* 0x000000ffff0d7224 */ /* 0x008fc800078e0a0b */
[----:B------:R-:W-:-:S04]  /*0360*/  IMAD R13, R13, R8, RZ ;  /* 0x000000080d0d7224 */ /* 0x000fc800078e02ff */
[----:B012---:R-:W-:-:S07]  /*0370*/  IMAD.HI.U32 R10, R11, R13, R10 ;  /* 0x0000000d0b0a7227 */ /* 0x007fce00078e000a */
.L_x_7:
[----:B0-----:R-:W-:-:S06]  /*0380*/  IMAD.WIDE R12, R7, 0x4, R4 ;  /* 0x00000004070c7825 */ /* 0x001fcc00078e0204 */
[----:B------:R-:W2:Y:S01]  /*0390*/  LDG.E R12, desc[UR4][R12.64] ;  /* 0x000000040c0c7981 */ /* 0x000ea2000c1e1900 */
[----:B------:R-:W-:Y:S02]  /*03a0*/  HFMA2 R11, -RZ, RZ, 1.75, 0 ;  /* 0x3f000000ff0b7431 */ /* 0x000fe400000001ff */
[----:B------:R-:W-:-:S03]  /*03b0*/  VIADD R9, R9, 0x1 ;  /* 0x0000000109097836 */ /* 0x000fc60000000000 */
[----:B--2---:R-:W-:-:S05]  /*03c0*/  LOP3.LUT R11, R11, 0x80000000, R12, 0xb8, !PT ;  /* 0x800000000b0b7812 */ /* 0x004fca00078eb80c */
[----:B------:R-:W-:Y:S01]  /*03d0*/  FADD.RZ R14, R12, R11 ;  /* 0x0000000b0c0e7221 */ /* 0x000fe2000000c000 */
[----:B------:R-:W-:-:S04]  /*03e0*/  IABS R11, R6 ;  /* 0x00000006000b7213 */ /* 0x000fc80000000000 */
[----:B------:R-:W0:Y:S08]  /*03f0*/  I2F.RP R16, R11 ;  /* 0x0000000b00107306 */ /* 0x000e300000209400 */
[----:B------:R-:W1:Y:S08]  /*0400*/  F2I.TRUNC.NTZ R14, R14 ;  /* 0x0000000e000e7305 */ /* 0x000e70000020f100 */
[----:B0-----:R-:W0:Y:S01]  /*0410*/  MUFU.RCP R16, R16 ;  /* 0x0000001000107308 */ /* 0x001e220000001000 */
[----:B-1----:R-:W-:-:S02]  /*0420*/  IABS R15, R14 ;  /* 0x0000000e000f7213 */ /* 0x002fc40000000000 */
[----:B------:R-:W-:Y:S02]  /*0430*/  ISETP.GE.AND P2, PT, R14, RZ, PT ;  /* 0x000000ff0e00720c */ /* 0x000fe40003f46270 */
[----:B------:R-:W-:Y:S01]  /*0440*/  LOP3.LUT R14, RZ, R6, RZ, 0x33, !PT ;  /* 0x00000006ff0e7212 */ /* 0x000fe200078e33ff */
[----:B------:R-:W-:-:S04]  /*0450*/  IMAD.HI.U32 R10, R10, R15, RZ ;  /* 0x0000000f0a0a7227 */ /* 0x000fc800078e00ff */
[----:B------:R-:W-:Y:S01]  /*0460*/  IMAD.MOV R10, RZ, RZ, -R10 ;  /* 0x000000ffff0a7224 */ /* 0x000fe200078e0a0a */
[----:B0-----:R-:W-:-:S03]  /*0470*/  IADD3 R12, PT, PT, R16, 0xffffffe, RZ ;  /* 0x0ffffffe100c7810 */ /* 0x001fc60007ffe0ff */
[----:B------:R-:W-:Y:S01]  /*0480*/  IMAD R10, R11, R10, R15 ;  /* 0x0000000a0b0a7224 */ /* 0x000fe200078e020f */
[----:B------:R0:W1:Y:S04]  /*0490*/  F2I.FTZ.U32.TRUNC.NTZ R13, R12 ;  /* 0x0000000c000d7305 */ /* 0x000068000021f000 */
[----:B------:R-:W-:Y:S01]  /*04a0*/  ISETP.GT.U32.AND P1, PT, R8, R10, PT ;  /* 0x0000000a0800720c */ /* 0x000fe20003f24070 */
[----:B0-----:R-:W-:-:S12]  /*04b0*/  IMAD.MOV.U32 R12, RZ, RZ, RZ ;  /* 0x000000ffff0c7224 */ /* 0x001fd800078e00ff */
[----:B------:R-:W-:-:S05]  /*04c0*/  @!P1 IMAD.IADD R10, R10, 0x1, -R11 ;  /* 0x000000010a0a9824 */ /* 0x000fca00078e0a0b */
[----:B------:R-:W-:Y:S02]  /*04d0*/  ISETP.GT.U32.AND P1, PT, R8, R10, PT ;  /* 0x0000000a0800720c */ /* 0x000fe40003f24070 */
[----:B-1----:R-:W-:-:S05]  /*04e0*/  IADD3 R8, PT, PT, RZ, -R13, RZ ;  /* 0x8000000dff087210 */ /* 0x002fca0007ffe0ff */
[----:B------:R-:W-:-:S06]  /*04f0*/  IMAD R17, R8, R11, RZ ;  /* 0x0000000b08117224 */ /* 0x000fcc00078e02ff */
[----:B------:R-:W-:Y:S01]  /*0500*/  @!P1 IMAD.IADD R10, R10, 0x1, -R11 ;  /* 0x000000010a0a9824 */ /* 0x000fe200078e0a0b */
[----:B------:R-:W-:-:S03]  /*0510*/  ISETP.NE.AND P1, PT, R6, RZ, PT ;  /* 0x000000ff0600720c */ /* 0x000fc60003f25270 */
[----:B------:R-:W-:-:S05]  /*0520*/  @!P2 IMAD.MOV R10, RZ, RZ, -R10 ;  /* 0x000000ffff0aa224 */ /* 0x000fca00078e0a0a */
[----:B------:R-:W-:Y:S01]  /*0530*/  SEL R15, R14, R10, !P1 ;  /* 0x0000000a0e0f7207 */ /* 0x000fe20004800000 */
[----:B------:R-:W-:-:S04]  /*0540*/  IMAD.HI.U32 R10, R13, R17, R12 ;  /* 0x000000110d0a7227 */ /* 0x000fc800078e000c */
[----:B------:R-:W-:-:S05]  /*0550*/  IMAD.IADD R15, R15, 0x1, R6 ;  /* 0x000000010f0f7824 */ /* 0x000fca00078e0206 */
[----:B------:R-:W-:Y:S02]  /*0560*/  IABS R8, R15 ;  /* 0x0000000f00087213 */ /* 0x000fe40000000000 */
[----:B------:R-:W-:Y:S02]  /*0570*/  ISETP.GE.AND P3, PT, R15, RZ, PT ;  /* 0x000000ff0f00720c */ /* 0x000fe40003f66270 */
[----:B------:R-:W-:-:S05]  /*0580*/  MOV R12, R8 ;  /* 0x00000008000c7202 */ /* 0x000fca0000000f00 */
[----:B------:R-:W-:-:S04]  /*0590*/  IMAD.HI.U32 R8, R10, R12, RZ ;  /* 0x0000000c0a087227 */ /* 0x000fc800078e00ff */
[----:B------:R-:W-:-:S04]  /*05a0*/  IMAD.MOV R8, RZ, RZ, -R8 ;  /* 0x000000ffff087224 */ /* 0x000fc800078e0a08 */
[----:B------:R-:W-:Y:S02]  /*05b0*/  IMAD R12, R11, R8, R12 ;  /* 0x000000080b0c7224 */ /* 0x000fe400078e020c */
[----:B------:R-:W-:-:S05]  /*05c0*/  IMAD.MOV.U32 R8, RZ, RZ, R11 ;  /* 0x000000ffff087224 */ /* 0x000fca00078e000b */
[----:B------:R-:W-:-:S13]  /*05d0*/  ISETP.GT.U32.AND P2, PT, R8, R12, PT ;  /* 0x0000000c0800720c */ /* 0x000fda0003f44070 */
[----:B------:R-:W-:-:S04]  /*05e0*/  @!P2 IADD3 R12, PT, PT, R12, -R11, RZ ;  /* 0x8000000b0c0ca210 */ /* 0x000fc80007ffe0ff */
[----:B------:R-:W-:-:S13]  /*05f0*/  ISETP.GT.U32.AND P2, PT, R8, R12, PT ;  /* 0x0000000c0800720c */ /* 0x000fda0003f44070 */
[----:B------:R-:W-:-:S04]  /*0600*/  @!P2 IMAD.IADD R12, R12, 0x1, -R11 ;  /* 0x000000010c0ca824 */ /* 0x000fc800078e0a0b */
[----:B------:R-:W-:Y:S02]  /*0610*/  IMAD.MOV.U32 R11, RZ, RZ, R12 ;  /* 0x000000ffff0b7224 */ /* 0x000fe400078e000c */
[----:B------:R-:W-:-:S03]  /*0620*/  IMAD.WIDE R12, R7, 0x4, R2 ;  /* 0x00000004070c7825 */ /* 0x000fc600078e0202 */
[----:B------:R-:W-:Y:S01]  /*0630*/  @!P3 IADD3 R11, PT, PT, -R11, RZ, RZ ;  /* 0x000000ff0b0bb210 */ /* 0x000fe20007ffe1ff */
[----:B------:R-:W-:-:S03]  /*0640*/  IMAD.IADD R7, R0, 0x1, R7 ;  /* 0x0000000100077824 */ /* 0x000fc600078e0207 */
[----:B------:R-:W-:Y:S02]  /*0650*/  SEL R11, R14, R11, !P1 ;  /* 0x0000000b0e0b7207 */ /* 0x000fe40004800000 */
[----:B------:R-:W-:-:S03]  /*0660*/  ISETP.NE.AND P1, PT, R9, RZ, PT ;  /* 0x000000ff0900720c */ /* 0x000fc60003f25270 */
[----:B------:R0:W-:Y:S10]  /*0670*/  STG.E desc[UR4][R12.64], R11 ;  /* 0x0000000b0c007986 */ /* 0x0001f4000c101904 */
[----:B------:R-:W-:Y:S05]  /*0680*/  @P1 BRA `(.L_x_7) ;  /* 0xfffffffc003c1947 */ /* 0x000fea000383ffff */
.L_x_6:
[----:B------:R-:W-:Y:S05]  /*0690*/  BSYNC.RECONVERGENT B0 ;  /* 0x0000000000007941 */ /* 0x000fea0003800200 */
.L_x_5:
[----:B------:R-:W-:Y:S05]  /*06a0*/  @!P0 EXIT ;  /* 0x000000000000894d */ /* 0x000fea0003800000 */
[----:B------:R-:W1:Y:S01]  /*06b0*/  LDC R2, c[0x0][0x384] ;  /* 0x0000e100ff027b82 */ /* 0x000e620000000800 */
[----:B------:R-:W2:Y:S07]  /*06c0*/  LDCU UR6, c[0x0][0x380] ;  /* 0x00007000ff0677ac */ /* 0x000eae0008000800 */
[----:B------:R-:W3:Y:S08]  /*06d0*/  LDC R6, c[0x0][0x384] ;  /* 0x0000e100ff067b82 */ /* 0x000ef00000000800 */
[----:B------:R-:W4:Y:S01]  /*06e0*/  LDC.64 R4, c[0x0][0x388] ;  /* 0x0000e200ff047b82 */ /* 0x000f220000000a00 */
[----:B-1----:R-:W-:-:S07]  /*06f0*/  IABS R9, R2 ;  /* 0x0000000200097213 */ /* 0x002fce0000000000 */
[----:B------:R-:W1:Y:S01]  /*0700*/  LDC.64 R2, c[0x0][0x390] ;  /* 0x0000e400ff027b82 */ /* 0x000e620000000a00 */
[----:B------:R-:W5:Y:S08]  /*0710*/  I2F.RP R8, R9 ;  /* 0x0000000900087306 */ /* 0x000f700000209400 */
[----:B-----5:R-:W0:Y:S02]  /*0720*/  MUFU.RCP R8, R8 ;  /* 0x0000000800087308 */ /* 0x020e240000001000 */
[----:B0-----:R-:W-:-:S06]  /*0730*/  IADD3 R11, PT, PT, R8, 0xffffffe, RZ ;  /* 0x0ffffffe080b7810 */ /* 0x001fcc0007ffe0ff */
[----:B------:R-:W0:Y:S02]  /*0740*/  F2I.FTZ.U32.TRUNC.NTZ R11, R11 ;  /* 0x0000000b000b7305 */ /* 0x000e24000021f000 */
[----:B0-----:R-:W-:-:S04]  /*0750*/  IMAD.MOV R10, RZ, RZ, -R11 ;  /* 0x000000ffff0a7224 */ /* 0x001fc800078e0a0b */
[----:B------:R-:W-:Y:S02]  /*0760*/  IMAD R13, R10, R9, RZ ;  /* 0x000000090a0d7224 */ /* 0x000fe400078e02ff */
[----:B------:R-:W-:-:S04]  /*0770*/  IMAD.MOV.U32 R10, RZ, RZ, RZ ;  /* 0x000000ffff0a7224 */ /* 0x000fc800078e00ff */
[----:B-1234-:R-:W-:-:S07]  /*0780*/  IMAD.HI.U32 R10, R11, R13, R10 ;  /* 0x0000000d0b0a7227 */ /* 0x01efce00078e000a */
.L_x_8:
[----:B------:R-:W-:-:S05]  /*0790*/  IMAD.WIDE R12, R7, 0x4, R4 ;  /* 0x00000004070c7825 */ /* 0x000fca00078e0204 */
[----:B0-----:R0:W2:Y:S01]  /*07a0*/  LDG.E R8, desc[UR4][R12.64] ;  /* 0x000000040c087981 */ /* 0x0010a2000c1e1900 */
[----:B------:R-:W-:Y:S01]  /*07b0*/  HFMA2 R11, -RZ, RZ, 1.75, 0 ;  /* 0x3f000000ff0b7431 */ /* 0x000fe200000001ff */
[----:B------:R-:W-:-:S04]  /*07c0*/  IABS R14, R6 ;  /* 0x00000006000e7213 */ /* 0x000fc80000000000 */
[----:B------:R-:W1:Y:S01]  /*07d0*/  I2F.RP R18, R14 ;  /* 0x0000000e00127306 */ /* 0x000e620000209400 */
[----:B0-----:R-:W-:-:S07]  /*07e0*/  IMAD.WIDE R12, R0, 0x4, R12 ;  /* 0x00000004000c7825 */ /* 0x001fce00078e020c */
[----:B-1----:R-:W0:Y:S02]  /*07f0*/  MUFU.RCP R18, R18 ;  /* 0x0000001200127308 */ /* 0x002e240000001000 */
[----:B0-----:R-:W-:Y:S02]  /*0800*/  IADD3 R16, PT, PT, R18, 0xffffffe, RZ ;  /* 0x0ffffffe12107810 */ /* 0x001fe40007ffe0ff */
[----:B--2---:R-:W-:-:S05]  /*0810*/  LOP3.LUT R15, R11, 0x80000000, R8, 0xb8, !PT ;  /* 0x800000000b0f7812 */ /* 0x004fca00078eb808 */
[----:B------:R-:W-:-:S06]  /*0820*/  FADD.RZ R15, R8, R15 ;  /* 0x0000000f080f7221 */ /* 0x000fcc000000c000 */
[----:B------:R-:W0:Y:S02]  /*0830*/  F2I.TRUNC.NTZ R15, R15 ;  /* 0x0000000f000f7305 */ /* 0x000e24000020f100 */
[----:B0-----:R-:W-:Y:S02]  /*0840*/  IABS R17, R15 ;  /* 0x0000000f00117213 */ /* 0x001fe40000000000 */
[----:B------:R-:W-:-:S03]  /*0850*/  ISETP.GE.AND P1, PT, R15, RZ, PT ;  /* 0x000000ff0f00720c */ /* 0x000fc60003f26270 */
[----:B------:R-:W-:-:S04]  /*0860*/  IMAD.HI.U32 R10, R10, R17, RZ ;  /* 0x000000110a0a7227 */ /* 0x000fc800078e00ff */
[----:B------:R-:W-:-:S04]  /*0870*/  IMAD.MOV R10, RZ, RZ, -R10 ;  /* 0x000000ffff0a7224 */ /* 0x000fc800078e0a0a */
[----:B------:R-:W-:Y:S02]  /*0880*/  IMAD R8, R14, R10, R17 ;  /* 0x0000000a0e087224 */ /* 0x000fe400078e0211 */
[----:B------:R0:W1:Y:S03]  /*0890*/  F2I.FTZ.U32.TRUNC.NTZ R17, R16 ;  /* 0x0000001000117305 */ /* 0x000066000021f000 */
[----:B------:R-:W-:Y:S02]  /*08a0*/  ISETP.GT.U32.AND P0, PT, R9, R8, PT ;  /* 0x000000080900720c */ /* 0x000fe40003f04070 */
[----:B0-----:R-:W-:Y:S01]  /*08b0*/  MOV R16, RZ ;  /* 0x000000ff00107202 */ /* 0x001fe20000000f00 */
[----:B-1----:R-:W-:-:S10]  /*08c0*/  IMAD.MOV R19, RZ, RZ, -R17 ;  /* 0x000000ffff137224 */ /* 0x002fd400078e0a11 */
[----:B------:R-:W-:-:S05]  /*08d0*/  @!P0 IMAD.IADD R8, R8, 0x1, -R14 ;  /* 0x0000000108088824 */ /* 0x000fca00078e0a0e */
[----:B------:R-:W-:-:S13]  /*08e0*/  ISETP.GT.U32.AND P0, PT, R9, R8, PT ;  /* 0x000000080900720c */ /* 0x000fda0003f04070 */
[----:B------:R-:W-:Y:S01]  /*08f0*/  @!P0 IMAD.IADD R8, R8, 0x1, -R14 ;  /* 0x0000000108088824 */ /* 0x000fe200078e0a0e */
[----:B------:R-:W-:-:S03]  /*0900*/  ISETP.NE.AND P0, PT, R6, RZ, PT ;  /* 0x000000ff0600720c */ /* 0x000fc60003f05270 */
[----:B------:R-:W-:Y:S01]  /*0910*/  IMAD.MOV.U32 R9, RZ, RZ, R8 ;  /* 0x000000ffff097224 */ /* 0x000fe200078e0008 */
[----:B------:R-:W-:-:S04]  /*0920*/  LOP3.LUT R8, RZ, R6, RZ, 0x33, !PT ;  /* 0x00000006ff087212 */ /* 0x000fc800078e33ff */
[----:B------:R-:W-:-:S04]  /*0930*/  @!P1 IADD3 R9, PT, PT, -R9, RZ, RZ ;  /* 0x000000ff09099210 */ /* 0x000fc80007ffe1ff */
[----:B------:R-:W-:-:S05]  /*0940*/  SEL R9, R8, R9, !P0 ;  /* 0x0000000908097207 */ /* 0x000fca0004000000 */
[----:B------:R-:W-:Y:S02]  /*0950*/  IMAD.IADD R15, R9, 0x1, R6 ;  /* 0x00000001090f7824 */ /* 0x000fe400078e0206 */
[----:B------:R-:W-:-:S03]  /*0960*/  IMAD R9, R19, R14, RZ ;  /* 0x0000000e13097224 */ /* 0x000fc600078e02ff */
[----:B------:R-:W-:Y:S01]  /*0970*/  IABS R18, R15 ;  /* 0x0000000f00127213 */ /* 0x000fe20000000000 */
[----:B------:R-:W-:Y:S01]  /*0980*/  IMAD.HI.U32 R10, R17, R9, R16 ;  /* 0x00000009110a7227 */ /* 0x000fe200078e0010 */
[----:B------:R-:W-:-:S03]  /*0990*/  ISETP.GE.AND P2, PT, R15, RZ, PT ;  /* 0x000000ff0f00720c */ /* 0x000fc60003f46270 */
[----:B------:R-:W-:-:S04]  /*09a0*/  IMAD.MOV.U32 R17, RZ, RZ, R18 ;  /* 0x000000ffff117224 */ /* 0x000fc800078e0012 */
[----:B------:R-:W-:-:S04]  /*09b0*/  IMAD.HI.U32 R9, R10, R17, RZ ;  /* 0x000000110a097227 */ /* 0x000fc800078e00ff */
[----:B------:R-:W-:-:S04]  /*09c0*/  IMAD.MOV R9, RZ, RZ, -R9 ;  /* 0x000000ffff097224 */ /* 0x000fc800078e0a09 */
[----:B------:R-:W-:Y:S01]  /*09d0*/  IMAD R16, R14, R9, R17 ;  /* 0x000000090e107224 */ /* 0x000fe200078e0211 */
[----:B------:R-:W-:-:S04]  /*09e0*/  MOV R9, R14 ;  /* 0x0000000e00097202 */ /* 0x000fc80000000f00 */
[----:B------:R-:W-:-:S13]  /*09f0*/  ISETP.GT.U32.AND P1, PT, R9, R16, PT ;  /* 0x000000100900720c */ /* 0x000fda0003f24070 */
[----:B------:R-:W-:-:S05]  /*0a00*/  @!P1 IMAD.IADD R16, R16, 0x1, -R14 ;  /* 0x0000000110109824 */ /* 0x000fca00078e0a0e */
[----:B------:R-:W-:-:S13]  /*0a10*/  ISETP.GT.U32.AND P1, PT, R9, R16, PT ;  /* 0x000000100900720c */ /* 0x000fda0003f24070 */
[----:B------:R-:W-:-:S05]  /*0a20*/  @!P1 IMAD.IADD R16, R16, 0x1, -R14 ;  /* 0x0000000110109824 */ /* 0x000fca00078e0a0e */
[----:B------:R-:W-:Y:S01]  /*0a30*/  MOV R15, R16 ;  /* 0x00000010000f7202 */ /* 0x000fe20000000f00 */
[----:B------:R-:W-:-:S04]  /*0a40*/  IMAD.WIDE R16, R7, 0x4, R2 ;  /* 0x0000000407107825 */ /* 0x000fc800078e0202 */
[----:B------:R-:W-:-:S05]  /*0a50*/  @!P2 IMAD.MOV R15, RZ, RZ, -R15 ;  /* 0x000000ffff0fa224 */ /* 0x000fca00078e0a0f */
[----:B------:R-:W-:-:S05]  /*0a60*/  SEL R15, R8, R15, !P0 ;  /* 0x0000000f080f7207 */ /* 0x000fca0004000000 */
[----:B------:R0:W-:Y:S04]  /*0a70*/  STG.E desc[UR4][R16.64], R15 ;  /* 0x0000000f10007986 */ /* 0x0001e8000c101904 */
[----:B------:R1:W2:Y:S01]  /*0a80*/  LDG.E R18, desc[UR4][R12.64] ;  /* 0x000000040c127981 */ /* 0x0002a2000c1e1900 */
[----:B0-----:R-:W-:-:S04]  /*0a90*/  IMAD.WIDE R16, R0, 0x4, R16 ;  /* 0x0000000400107825 */ /* 0x001fc800078e0210 */
[----:B-1----:R-:W-:Y:S01]  /*0aa0*/  IMAD.WIDE R12, R0, 0x4, R12 ;  /* 0x00000004000c7825 */ /* 0x002fe200078e020c */
[----:B--2---:R-:W-:-:S05]  /*0ab0*/  LOP3.LUT R19, R11, 0x80000000, R18, 0xb8, !PT ;  /* 0x800000000b137812 */ /* 0x004fca00078eb812 */
[----:B------:R-:W-:-:S06]  /*0ac0*/  FADD.RZ R19, R18, R19 ;  /* 0x0000001312137221 */ /* 0x000fcc000000c000 */
[----:B------:R-:W0:Y:S02]  /*0ad0*/  F2I.TRUNC.NTZ R19, R19 ;  /* 0x0000001300137305 */ /* 0x000e24000020f100 */
[----:B0-----:R-:W-:Y:S02]  /*0ae0*/  IABS R21, R19 ;  /* 0x0000001300157213 */ /* 0x001fe40000000000 */
[----:B------:R-:W-:-:S03]  /*0af0*/  ISETP.GE.AND P2, PT, R19, RZ, PT ;  /* 0x000000ff1300720c */ /* 0x000fc60003f46270 */
[----:B------:R-:W-:-:S04]  /*0b00*/  IMAD.HI.U32 R18, R10, R21, RZ ;  /* 0x000000150a127227 */ /* 0x000fc800078e00ff */
[----:B------:R-:W-:-:S04]  /*0b10*/  IMAD.MOV R18, RZ, RZ, -R18 ;  /* 0x000000ffff127224 */ /* 0x000fc800078e0a12 */
[----:B------:R-:W-:-:S05]  /*0b20*/  IMAD R18, R14, R18, R21 ;  /* 0x000000120e127224 */ /* 0x000fca00078e0215 */
[----:B------:R-:W-:-:S13]  /*0b30*/  ISETP.GT.U32.AND P1, PT, R9, R18, PT ;  /* 0x000000120900720c */ /* 0x000fda0003f24070 */
[----:B------:R-:W-:-:S04]  /*0b40*/  @!P1 IADD3 R18, PT, PT, R18, -R14, RZ ;  /* 0x8000000e12129210 */ /* 0x000fc80007ffe0ff */
[----:B------:R-:W-:-:S13]  /*0b50*/  ISETP.GT.U32.AND P1, PT, R9, R18, PT ;  /* 0x000000120900720c */ /* 0x000fda0003f24070 */
[----:B------:R-:W-:-:S04]  /*0b60*/  @!P1 IMAD.IADD R18, R18, 0x1, -R14 ;  /* 0x0000000112129824 */ /* 0x000fc800078e0a0e */
[----:B------:R-:W-:-:S05]  /*0b70*/  @!P2 IMAD.MOV R18, RZ, RZ, -R18 ;  /* 0x000000ffff12a224 */ /* 0x000fca00078e0a12 */
[----:B------:R-:W-:-:S04]  /*0b80*/  SEL R15, R8, R18, !P0 ;  /* 0x00000012080f7207 */ /* 0x000fc80004000000 */
[----:B------:R-:W-:-:S04]  /*0b90*/  IADD3 R15, PT, PT, R15, R6, RZ ;  /* 0x000000060f0f7210 */ /* 0x000fc80007ffe0ff */
[----:B------:R-:W-:Y:S02]  /*0ba0*/  IABS R19, R15 ;  /* 0x0000000f00137213 */ /* 0x000fe40000000000 */
[----:B------:R-:W-:-:S03]  /*0bb0*/  ISETP.GE.AND P2, PT, R15, RZ, PT ;  /* 0x000000ff0f00720c */ /* 0x000fc60003f46270 */
[----:B------:R-:W-:-:S04]  /*0bc0*/  IMAD.HI.U32 R18, R10, R19, RZ ;  /* 0x000000130a127227 */ /* 0x000fc800078e00ff */
[----:B------:R-:W-:-:S04]  /*0bd0*/  IMAD.MOV R18, RZ, RZ, -R18 ;  /* 0x000000ffff127224 */ /* 0x000fc800078e0a12 */
[----:B------:R-:W-:-:S05]  /*0be0*/  IMAD R18, R14, R18, R19 ;  /* 0x000000120e127224 */ /* 0x000fca00078e0213 */
[----:B------:R-:W-:-:S13]  /*0bf0*/  ISETP.GT.U32.AND P1, PT, R9, R18, PT ;  /* 0x000000120900720c */ /* 0x000fda0003f24070 */
[----:B------:R-:W-:-:S05]  /*0c00*/  @!P1 IMAD.IADD R18, R18, 0x1, -R14 ;  /* 0x0000000112129824 */ /* 0x000fca00078e0a0e */
[----:B------:R-:W-:-:S13]  /*0c10*/  ISETP.GT.U32.AND P1, PT, R9, R18, PT ;  /* 0x000000120900720c */ /* 0x000fda0003f24070 */
[----:B------:R-:W-:-:S05]  /*0c20*/  @!P1 IADD3 R18, PT, PT, R18, -R14, RZ ;  /* 0x8000000e12129210 */ /* 0x000fca0007ffe0ff */
        /* <DEDUP_REMOVED lines=33> */
[----:B------:R-:W2:Y:S01]  /*0e40*/  LDG.E R12, desc[UR4][R12.64] ;  /* 0x000000040c0c7981 */ /* 0x000ea2000c1e1900 */
[C---:B------:R-:W-:Y:S01]  /*0e50*/  LEA R7, R0.reuse, R7, 0x2 ;  /* 0x0000000700077211 */ /* 0x040fe200078e10ff */
[----:B0-----:R-:W-:Y:S01]  /*0e60*/  IMAD.WIDE R16, R0, 0x4, R16 ;  /* 0x0000000400107825 */ /* 0x001fe200078e0210 */
        /* <DEDUP_REMOVED lines=25> */
[----:B------:R-:W-:Y:S02]  /*1000*/  SEL R11, R8, R12, !P0 ;  /* 0x0000000c080b7207 */ /* 0x000fe40004000000 */
[----:B------:R-:W-:-:S03]  /*1010*/  ISETP.GE.AND P0, PT, R7, UR6, PT ;  /* 0x0000000607007c0c */ /* 0x000fc6000bf06270 */
[----:B------:R0:W-:Y:S10]  /*1020*/  STG.E desc[UR4][R16.64], R11 ;  /* 0x0000000b10007986 */ /* 0x0001f4000c101904 */
[----:B------:R-:W-:Y:S05]  /*1030*/  @!P0 BRA `(.L_x_8) ;  /* 0xfffffff400d48947 */ /* 0x000fea000383ffff */
[----:B------:R-:W-:Y:S05]  /*1040*/  EXIT ;  /* 0x000000000000794d */ /* 0x000fea0003800000 */
.L_x_9:
        /* <DEDUP_REMOVED lines=11> */
.L_x_18:


//--------------------- .text._Z8ciklikusfiPf     --------------------------
	.section	.text._Z8ciklikusfiPf,"ax",@progbits
	.align	128
        .global         _Z8ciklikusfiPf
        .type           _Z8ciklikusfiPf,@function
        .size           _Z8ciklikusfiPf,(.L_x_19 - _Z8ciklikusfiPf)
        .other          _Z8ciklikusfiPf,@"STO_CUDA_ENTRY STV_DEFAULT"
_Z8ciklikusfiPf:
.text._Z8ciklikusfiPf:
[----:B------:R-:W-:Y:S01]  /*0000*/  LDC R1, c[0x0][0x37c] ;  /* 0x0000df00ff017b82 */ /* 0x000fe20000000800 */
[----:B------:R-:W0:Y:S07]  /*0010*/  S2R R0, SR_TID.X ;  /* 0x0000000000007919 */ /* 0x000e2e0000002100 */
[----:B------:R-:W0:Y:S01]  /*0020*/  S2UR UR4, SR_CTAID.X ;  /* 0x00000000000479c3 */ /* 0x000e220000002500 */
[----:B------:R-:W1:Y:S07]  /*0030*/  LDCU UR5, c[0x0][0x384] ;  /* 0x00007080ff0577ac */ /* 0x000e6e0008000800 */
[----:B------:R-:W0:Y:S02]  /*0040*/  LDC R11, c[0x0][0x360] ;  /* 0x0000d800ff0b7b82 */ /* 0x000e240000000800 */
[----:B0-----:R-:W-:-:S05]  /*0050*/  IMAD R0, R11, UR4, R0 ;  /* 0x000000040b007c24 */ /* 0x001fca000f8e0200 */
[----:B-1----:R-:W-:-:S13]  /*0060*/  ISETP.GE.AND P0, PT, R0, UR5, PT ;  /* 0x0000000500007c0c */ /* 0x002fda000bf06270 */
[----:B------:R-:W-:Y:S05]  /*0070*/  @P0 EXIT ;  /* 0x000000000000094d */ /* 0x000fea0003800000 */
[----:B------:R-:W0:Y:S01]  /*0080*/  LDCU UR4, c[0x0][0x380] ;  /* 0x00007000ff0477ac */ /* 0x000e220008000800 */
[----:B------:R-:W1:Y:S01]  /*0090*/  LDC.64 R6, c[0x0][0x388] ;  /* 0x0000e200ff067b82 */ /* 0x000e620000000a00 */
[----:B------:R-:W2:Y:S01]  /*00a0*/  LDCU.64 UR6, c[0x0][0x358] ;  /* 0x00006b00ff0677ac */ /* 0x000ea20008000a00 */
[----:B------:R-:W3:Y:S01]  /*00b0*/  LDCU.64 UR8, c[0x0][0x380] ;  /* 0x00007000ff0877ac */ /* 0x000ee20008000a00 */
[----:B0-----:R-:W0:Y:S01]  /*00c0*/  F2F.F64.F32 R2, UR4 ;  /* 0x0000000400027d10 */ /* 0x001e220008201800 */
[----:B------:R-:W4:Y:S01]  /*00d0*/  LDCU UR4, c[0x0][0x370] ;  /* 0x00006e00ff0477ac */ /* 0x000f220008000800 */
[----:B0-----:R-:W-:Y:S01]  /*00e0*/  DADD R2, R2, -0.5 ;  /* 0xbfe0000002027429 */ /* 0x001fe20000000000 */
[----:B--234-:R-:W-:-:S10]  /*00f0*/  IMAD R11, R11, UR4, RZ ;  /* 0x000000040b0b7c24 */ /* 0x01cfd4000f8e02ff */
.L_x_10:
[----:B-1----:R-:W-:-:S05]  /*0100*/  IMAD.WIDE R8, R0, 0x4, R6 ;  /* 0x0000000400087825 */ /* 0x002fca00078e0206 */
[----:B------:R-:W2:Y:S01]  /*0110*/  LDG.E R10, desc[UR6][R8.64] ;  /* 0x00000006080a7981 */ /* 0x000ea2000c1e1900 */
[----:B------:R-:W-:Y:S01]  /*0120*/  IADD3 R0, PT, PT, R11, R0, RZ ;  /* 0x000000000b007210 */ /* 0x000fe20007ffe0ff */
[C---:B--2---:R-:W-:Y:S01]  /*0130*/  FADD R5, R10.reuse, UR8 ;  /* 0x000000080a057e21 */ /* 0x044fe20008000000 */
[----:B------:R-:W-:-:S04]  /*0140*/  FSETP.GEU.AND P0, PT, R10, -0.5, PT ;  /* 0xbf0000000a00780b */ /* 0x000fc80003f0e000 */
[----:B------:R-:W-:-:S04]  /*0150*/  FSEL R13, R5, R10, !P0 ;  /* 0x0000000a050d7208 */ /* 0x000fc80004000000 */
[----:B------:R-:W0:Y:S02]  /*0160*/  F2F.F64.F32 R4, R13 ;  /* 0x0000000d00047310 */ /* 0x000e240000201800 */
[----:B0-----:R-:W-:-:S06]  /*0170*/  DSETP.GEU.AND P1, PT, R2, R4, PT ;  /* 0x000000040200722a */ /* 0x001fcc0003f2e000 */
[----:B------:R-:W-:-:S08]  /*0180*/  FSETP.LT.OR P0, PT, R10, -0.5, !P1 ;  /* 0xbf0000000a00780b */ /* 0x000fd00004f01400 */
[----:B------:R-:W-:-:S05]  /*0190*/  @!P1 FADD R13, R13, -UR8 ;  /* 0x800000080d0d9e21 */ /* 0x000fca0008000000 */
[----:B------:R0:W-:Y:S01]  /*01a0*/  @P0 STG.E desc[UR6][R8.64], R13 ;  /* 0x0000000d08000986 */ /* 0x0001e2000c101906 */
[----:B------:R-:W-:-:S13]  /*01b0*/  ISETP.GE.AND P0, PT, R0, UR9, PT ;  /* 0x0000000900007c0c */ /* 0x000fda000bf06270 */
[----:B0-----:R-:W-:Y:S05]  /*01c0*/  @!P0 BRA `(.L_x_10) ;  /* 0xfffffffc00cc8947 */ /* 0x001fea000383ffff */
[----:B------:R-:W-:Y:S05]  /*01d0*/  EXIT ;  /* 0x000000000000794d */ /* 0x000fea0003800000 */
.L_x_11:
        /* <DEDUP_REMOVED lines=10> */
.L_x_19:


//--------------------- .text._Z3addiffPfS_S_     --------------------------
	.section	.text._Z3addiffPfS_S_,"ax",@progbits
	.align	128
        .global         _Z3addiffPfS_S_
        .type           _Z3addiffPfS_S_,@function
        .size           _Z3addiffPfS_S_,(.L_x_20 - _Z3addiffPfS_S_)
        .other          _Z3addiffPfS_S_,@"STO_CUDA_ENTRY STV_DEFAULT"
_Z3addiffPfS_S_:
.text._Z3addiffPfS_S_:
        /* <DEDUP_REMOVED lines=11> */
[----:B------:R-:W-:Y:S01]  /*00b0*/  IADD3 R4, PT, PT, R0, R9, RZ ;  /* 0x0000000900047210 */ /* 0x000fe20007ffe0ff */
[----:B------:R-:W1:Y:S01]  /*00c0*/  LDCU.64 UR4, c[0x0][0x358] ;  /* 0x00006b00ff0477ac */ /* 0x000e620008000a00 */
[----:B------:R-:W-:Y:S01]  /*00d0*/  IADD3 R7, PT, PT, RZ, -R0, RZ ;  /* 0x80000000ff077210 */ /* 0x000fe20007ffe0ff */
[----:B------:R-:W-:Y:S01]  /*00e0*/  BSSY.RECONVERGENT B0, `(.L_x_12) ;  /* 0x0000033000007945 */ /* 0x000fe20003800200 */
[C---:B------:R-:W-:Y:S01]  /*00f0*/  ISETP.GE.AND P0, PT, R4.reuse, UR6, PT ;  /* 0x0000000604007c0c */ /* 0x040fe2000bf06270 */
[----:B------:R-:W2:Y:S01]  /*0100*/  LDCU UR9, c[0x0][0x388] ;  /* 0x00007100ff0977ac */ /* 0x000ea20008000800 */
[----:B------:R-:W-:Y:S02]  /*0110*/  VIMNMX R5, PT, PT, R4, UR6, !PT ;  /* 0x0000000604057c48 */ /* 0x000fe4000ffe0100 */
[----:B------:R-:W-:Y:S01]  /*0120*/  SEL R8, RZ, 0x1, P0 ;  /* 0x00000001ff087807 */ /* 0x000fe20000000000 */
[----:B------:R-:W3:Y:S01]  /*0130*/  LDCU UR10, c[0x0][0x384] ;  /* 0x00007080ff0a77ac */ /* 0x000ee20008000800 */
[----:B------:R-:W-:-:S02]  /*0140*/  ISETP.NE.U32.AND P2, PT, R0, RZ, PT ;  /* 0x000000ff0000720c */ /* 0x000fc40003f45070 */
[----:B------:R-:W-:Y:S01]  /*0150*/  IADD3 R5, PT, PT, R5, -R4, -R8 ;  /* 0x8000000405057210 */ /* 0x000fe20007ffe808 */
[----:B------:R-:W4:Y:S01]  /*0160*/  LDCU UR7, c[0x0][0x388] ;  /* 0x00007100ff0777ac */ /* 0x000f220008000800 */
[----:B0-----:R-:W0:Y:S01]  /*0170*/  MUFU.RCP R6, R6 ;  /* 0x0000000600067308 */ /* 0x001e220000001000 */
[----:B------:R-:W1:Y:S01]  /*0180*/  LDCU UR8, c[0x0][0x384] ;  /* 0x00007080ff0877ac */ /* 0x000e620008000800 */
[----:B0-----:R-:W-:-:S06]  /*0190*/  IADD3 R2, PT, PT, R6, 0xffffffe, RZ ;  /* 0x0ffffffe06027810 */ /* 0x001fcc0007ffe0ff */
[----:B------:R0:W5:Y:S02]  /*01a0*/  F2I.FTZ.U32.TRUNC.NTZ R3, R2 ;  /* 0x0000000200037305 */ /* 0x000164000021f000 */
[----:B0-----:R-:W-:Y:S02]  /*01b0*/  HFMA2 R2, -RZ, RZ, 0, 0 ;  /* 0x00000000ff027431 */ /* 0x001fe400000001ff */
[----:B-----5:R-:W-:-:S04]  /*01c0*/  IMAD R7, R7, R3, RZ ;  /* 0x0000000307077224 */ /* 0x020fc800078e02ff */
[----:B------:R-:W-:-:S06]  /*01d0*/  IMAD.HI.U32 R6, R3, R7, R2 ;  /* 0x0000000703067227 */ /* 0x000fcc00078e0002 */
[----:B------:R-:W-:Y:S02]  /*01e0*/  IMAD.HI.U32 R11, R6, R5, RZ ;  /* 0x00000005060b7227 */ /* 0x000fe400078e00ff */
[----:B------:R-:W0:Y:S03]  /*01f0*/  LDC.64 R6, c[0x0][0x390] ;  /* 0x0000e400ff067b82 */ /* 0x000e260000000a00 */
[----:B------:R-:W-:-:S05]  /*0200*/  IADD3 R2, PT, PT, -R11, RZ, RZ ;  /* 0x000000ff0b027210 */ /* 0x000fca0007ffe1ff */
[----:B------:R-:W-:Y:S02]  /*0210*/  IMAD R5, R0, R2, R5 ;  /* 0x0000000200057224 */ /* 0x000fe400078e0205 */
[----:B------:R-:W0:Y:S03]  /*0220*/  LDC.64 R2, c[0x0][0x398] ;  /* 0x0000e600ff027b82 */ /* 0x000e260000000a00 */
[----:B------:R-:W-:-:S13]  /*0230*/  ISETP.GE.U32.AND P0, PT, R5, R0, PT ;  /* 0x000000000500720c */ /* 0x000fda0003f06070 */
[----:B------:R-:W-:Y:S02]  /*0240*/  @P0 IADD3 R5, PT, PT, -R0, R5, RZ ;  /* 0x0000000500050210 */ /* 0x000fe40007ffe1ff */
[----:B------:R-:W-:Y:S02]  /*0250*/  @P0 IADD3 R11, PT, PT, R11, 0x1, RZ ;  /* 0x000000010b0b0810 */ /* 0x000fe40007ffe0ff */
[----:B------:R-:W-:Y:S02]  /*0260*/  ISETP.GE.U32.AND P1, PT, R5, R0, PT ;  /* 0x000000000500720c */ /* 0x000fe40003f26070 */
[----:B------:R-:W0:Y:S11]  /*0270*/  LDC.64 R4, c[0x0][0x3a0] ;  /* 0x0000e800ff047b82 */ /* 0x000e360000000a00 */
[----:B------:R-:W-:-:S02]  /*0280*/  @P1 IADD3 R11, PT, PT, R11, 0x1, RZ ;  /* 0x000000010b0b1810 */ /* 0x000fc40007ffe0ff */
[----:B------:R-:W-:-:S04]  /*0290*/  @!P2 LOP3.LUT R11, RZ, R0, RZ, 0x33, !PT ;  /* 0x00000000ff0ba212 */ /* 0x000fc800078e33ff */
[----:B------:R-:W-:-:S04]  /*02a0*/  IADD3 R8, PT, PT, R8, R11, RZ ;  /* 0x0000000b08087210 */ /* 0x000fc80007ffe0ff */
[C---:B------:R-:W-:Y:S02]  /*02b0*/  LOP3.LUT R10, R8.reuse, 0x3, RZ, 0xc0, !PT ;  /* 0x00000003080a7812 */ /* 0x040fe400078ec0ff */
[----:B------:R-:W-:Y:S02]  /*02c0*/  ISETP.GE.U32.AND P1, PT, R8, 0x3, PT ;  /* 0x000000030800780c */ /* 0x000fe40003f26070 */
[----:B------:R-:W-:-:S13]  /*02d0*/  ISETP.NE.AND P0, PT, R10, 0x3, PT ;  /* 0x000000030a00780c */ /* 0x000fda0003f05270 */
[----:B-1234-:R-:W-:Y:S05]  /*02e0*/  @!P0 BRA `(.L_x_13) ;  /* 0x0000000000488947 */ /* 0x01efea0003800000 */
[----:B------:R-:W1:Y:S01]  /*02f0*/  LDC.64 R10, c[0x0][0x3a0] ;  /* 0x0000e800ff0a7b82 */ /* 0x000e620000000a00 */
[----:B------:R-:W-:-:S04]  /*0300*/  IADD3 R8, PT, PT, R8, 0x1, RZ ;  /* 0x0000000108087810 */ /* 0x000fc80007ffe0ff */
[----:B------:R-:W-:-:S03]  /*0310*/  LOP3.LUT R8, R8, 0x3, RZ, 0xc0, !PT ;  /* 0x0000000308087812 */ /* 0x000fc600078ec0ff */
[----:B------:R-:W2:Y:S01]  /*0320*/  LDC.64 R12, c[0x0][0x390] ;  /* 0x0000e400ff0c7b82 */ /* 0x000ea20000000a00 */
[----:B------:R-:W-:-:S07]  /*0330*/  IADD3 R8, PT, PT, -R8, RZ, RZ ;  /* 0x000000ff08087210 */ /* 0x000fce0007ffe1ff */
[----:B------:R-:W3:Y:S02]  /*0340*/  LDC.64 R14, c[0x0][0x398] ;  /* 0x0000e600ff0e7b82 */ /* 0x000ee40000000a00 */
.L_x_14:
[----:B---3--:R-:W-:-:S04]  /*0350*/  IMAD.WIDE R18, R9, 0x4, R14 ;  /* 0x0000000409127825 */ /* 0x008fc800078e020e */
[C---:B--2---:R-:W-:Y:S02]  /*0360*/  IMAD.WIDE R20, R9.reuse, 0x4, R12 ;  /* 0x0000000409147825 */ /* 0x044fe400078e020c */
[----:B------:R-:W2:Y:S04]  /*0370*/  LDG.E R18, desc[UR4][R18.64] ;  /* 0x0000000412127981 */ /* 0x000ea8000c1e1900 */
[----:B------:R-:W3:Y:S01]  /*0380*/  LDG.E R20, desc[UR4][R20.64] ;  /* 0x0000000414147981 */ /* 0x000ee2000c1e1900 */
[----:B-1--4-:R-:W-:Y:S01]  /*0390*/  IMAD.WIDE R16, R9, 0x4, R10 ;  /* 0x0000000409107825 */ /* 0x012fe200078e020a */
[----:B------:R-:W-:Y:S02]  /*03a0*/  IADD3 R8, PT, PT, R8, 0x1, RZ ;  /* 0x0000000108087810 */ /* 0x000fe40007ffe0ff */
[----:B------:R-:W-:-:S02]  /*03b0*/  IADD3 R9, PT, PT, R0, R9, RZ ;  /* 0x0000000900097210 */ /* 0x000fc40007ffe0ff */
[----:B------:R-:W-:Y:S01]  /*03c0*/  ISETP.NE.AND P0, PT, R8, RZ, PT ;  /* 0x000000ff0800720c */ /* 0x000fe20003f05270 */
[----:B--2---:R-:W-:-:S04]  /*03d0*/  FMUL R23, R18, UR7 ;  /* 0x0000000712177c20 */ /* 0x004fc80008400000 */
[----:B---3--:R-:W-:-:S05]  /*03e0*/  FFMA R23, R20, UR8, R23 ;  /* 0x0000000814177c23 */ /* 0x008fca0008000017 */
[----:B------:R4:W-:Y:S03]  /*03f0*/  STG.E desc[UR4][R16.64], R23 ;  /* 0x0000001710007986 */ /* 0x0009e6000c101904 */
[----:B------:R-:W-:Y:S05]  /*0400*/  @P0 BRA `(.L_x_14) ;  /* 0xfffffffc00d00947 */ /* 0x000fea000383ffff */
.L_x_13:
[----:B------:R-:W-:Y:S05]  /*0410*/  BSYNC.RECONVERGENT B0 ;  /* 0x0000000000007941 */ /* 0x000fea0003800200 */
.L_x_12:
[----:B------:R-:W-:Y:S05]  /*0420*/  @!P1 EXIT ;  /* 0x000000000000994d */ /* 0x000fea0003800000 */
.L_x_15:
[----:B0-2-4-:R-:W-:-:S04]  /*0430*/  IMAD.WIDE R16, R9, 0x4, R2 ;  /* 0x0000000409107825 */ /* 0x015fc800078e0202 */
[----:B------:R-:W-:Y:S01]  /*0440*/  IMAD.WIDE R18, R9, 0x4, R6 ;  /* 0x0000000409127825 */ /* 0x000fe200078e0206 */
[----:B------:R-:W2:Y:S04]  /*0450*/  LDG.E R10, desc[UR4][R16.64] ;  /* 0x00000004100a7981 */ /* 0x000ea8000c1e1900 */
[----:B------:R-:W3:Y:S01]  /*0460*/  LDG.E R8, desc[UR4][R18.64] ;  /* 0x0000000412087981 */ /* 0x000ee2000c1e1900 */
[----:B------:R-:W-:-:S04]  /*0470*/  IMAD.WIDE R14, R0, 0x4, R16 ;  /* 0x00000004000e7825 */ /* 0x000fc800078e0210 */
[----:B--2---:R-:W-:Y:S01]  /*0480*/  FMUL R13, R10, UR9 ;  /* 0x000000090a0d7c20 */ /* 0x004fe20008400000 */
[----:B------:R-:W-:-:S04]  /*0490*/  IMAD.WIDE R10, R9, 0x4, R4 ;  /* 0x00000004090a7825 */ /* 0x000fc800078e0204 */
[----:B---3--:R-:W-:Y:S01]  /*04a0*/  FFMA R23, R8, UR10, R13 ;  /* 0x0000000a08177c23 */ /* 0x008fe2000800000d */
[----:B------:R-:W-:-:S04]  /*04b0*/  IMAD.WIDE R12, R0, 0x4, R18 ;  /* 0x00000004000c7825 */ /* 0x000fc800078e0212 */
[----:B------:R0:W-:Y:S04]  /*04c0*/  STG.E desc[UR4][R10.64], R23 ;  /* 0x000000170a007986 */ /* 0x0001e8000c101904 */
[----:B------:R-:W2:Y:S04]  /*04d0*/  LDG.E R20, desc[UR4][R14.64] ;  /* 0x000000040e147981 */ /* 0x000ea8000c1e1900 */
[----:B------:R-:W3:Y:S01]  /*04e0*/  LDG.E R8, desc[UR4][R12.64] ;  /* 0x000000040c087981 */ /* 0x000ee2000c1e1900 */
[----:B------:R-:W-:-:S04]  /*04f0*/  IMAD.WIDE R16, R0, 0x4, R10 ;  /* 0x0000000400107825 */ /* 0x000fc800078e020a */
[----:B------:R-:W-:-:S04]  /*0500*/  IMAD.WIDE R18, R0, 0x4, R12 ;  /* 0x0000000400127825 */ /* 0x000fc800078e020c */
[----:B--2---:R-:W-:-:S04]  /*0510*/  FMUL R21, R20, UR9 ;  /* 0x0000000914157c20 */ /* 0x004fc80008400000 */
[----:B---3--:R-:W-:Y:S01]  /*0520*/  FFMA R25, R8, UR10, R21 ;  /* 0x0000000a08197c23 */ /* 0x008fe20008000015 */
[----:B------:R-:W-:-:S04]  /*0530*/  IMAD.WIDE R20, R0, 0x4, R14 ;  /* 0x0000000400147825 */ /* 0x000fc800078e020e */
[----:B------:R1:W-:Y:S04]  /*0540*/  STG.E desc[UR4][R16.64], R25 ;  /* 0x0000001910007986 */ /* 0x0003e8000c101904 */
[----:B------:R-:W2:Y:S04]  /*0550*/  LDG.E R22, desc[UR4][R20.64] ;  /* 0x0000000414167981 */ /* 0x000ea8000c1e1900 */
[----:B------:R-:W3:Y:S01]  /*0560*/  LDG.E R8, desc[UR4][R18.64] ;  /* 0x0000000412087981 */ /* 0x000ee2000c1e1900 */
[----:B0-----:R-:W-:-:S04]  /*0570*/  IMAD.WIDE R10, R0, 0x4, R16 ;  /* 0x00000004000a7825 */ /* 0x001fc800078e0210 */
[----:B------:R-:W-:-:S04]  /*0580*/  IMAD.WIDE R14, R0, 0x4, R20 ;  /* 0x00000004000e7825 */ /* 0x000fc800078e0214 */
[----:B------:R-:W-:-:S04]  /*0590*/  IMAD.WIDE R12, R0, 0x4, R18 ;  /* 0x00000004000c7825 */ /* 0x000fc800078e0212 */
[----:B--2---:R-:W-:-:S04]  /*05a0*/  FMUL R23, R22, UR9 ;  /* 0x0000000916177c20 */ /* 0x004fc80008400000 */
[----:B---3--:R-:W-:-:S05]  /*05b0*/  FFMA R23, R8, UR10, R23 ;  /* 0x0000000a08177c23 */ /* 0x008fca0008000017 */
[----:B------:R2:W-:Y:S04]  /*05c0*/  STG.E desc[UR4][R10.64], R23 ;  /* 0x000000170a007986 */ /* 0x0005e8000c101904 */
[----:B------:R-:W3:Y:S04]  /*05d0*/  LDG.E R14, desc[UR4][R14.64] ;  /* 0x000000040e0e7981 */ /* 0x000ee8000c1e1900 */
[----:B------:R-:W4:Y:S01]  /*05e0*/  LDG.E R12, desc[UR4][R12.64] ;  /* 0x000000040c0c7981 */ /* 0x000f22000c1e1900 */
[C---:B-1----:R-:W-:Y:S01]  /*05f0*/  IMAD.WIDE R16, R0.reuse, 0x4, R10 ;  /* 0x0000000400107825 */ /* 0x042fe200078e020a */
[----:B------:R-:W-:-:S04]  /*0600*/  LEA R9, R0, R9, 0x2 ;  /* 0x0000000900097211 */ /* 0x000fc800078e10ff */
[----:B------:R-:W-:Y:S01]  /*0610*/  ISETP.GE.AND P0, PT, R9, UR6, PT ;  /* 0x0000000609007c0c */ /* 0x000fe2000bf06270 */
[----:B---3--:R-:W-:-:S04]  /*0620*/  FMUL R25, R14, UR9 ;  /* 0x000000090e197c20 */ /* 0x008fc80008400000 */
[----:B----4-:R-:W-:-:S05]  /*0630*/  FFMA R25, R12, UR10, R25 ;  /* 0x0000000a0c197c23 */ /* 0x010fca0008000019 */
[----:B------:R2:W-:Y:S03]  /*0640*/  STG.E desc[UR4][R16.64], R25 ;  /* 0x0000001910007986 */ /* 0x0005e6000c101904 */
[----:B------:R-:W-:Y:S05]  /*0650*/  @!P0 BRA `(.L_x_15) ;  /* 0xfffffffc00748947 */ /* 0x000fea000383ffff */
[----:B------:R-:W-:Y:S05]  /*0660*/  EXIT ;  /* 0x000000000000794d */ /* 0x000fea0003800000 */
.L_x_16:
        /* <DEDUP_REMOVED lines=9> */
.L_x_20:


//--------------------- .nv.shared.reserved.0     --------------------------
	.section	.nv.shared.reserved.0,"aw",@nobits
	.weak		__nv_reservedSMEM_offset_0_alias
	.size		__nv_reservedSMEM_offset_0_alias, 0, 64
	.other		__nv_reservedSMEM_offset_0_alias,@"STO_CUDA_RESERVED_SHARED STV_DEFAULT"
__nv_reservedSMEM_offset_0_alias:
	.zero		0
	.zero		64


//--------------------- .nv.constant0._Z4initifPf --------------------------
	.section	.nv.constant0._Z4initifPf,"a",@progbits
	.sectionflags	@""
	.align	4
.nv.constant0._Z4initifPf:
	.zero		912


//--------------------- .nv.constant0._Z7besoroliiPfPi --------------------------
	.section	.nv.constant0._Z7besoroliiPfPi,"a",@progbits
	.sectionflags	@""
	.align	4
.nv.constant0._Z7besoroliiPfPi:
	.zero		920


//--------------------- .nv.constant0._Z8ciklikusfiPf --------------------------
	.section	.nv.constant0._Z8ciklikusfiPf,"a",@progbits
	.sectionflags	@""
	.align	4
.nv.constant0._Z8ciklikusfiPf:
	.zero		912


//--------------------- .nv.constant0._Z3addiffPfS_S_ --------------------------
	.section	.nv.constant0._Z3addiffPfS_S_,"a",@progbits
	.sectionflags	@""
	.align	4
.nv.constant0._Z3addiffPfS_S_:
	.zero		936


//--------------------- SYMBOLS --------------------------

	.type		.nv.reservedSmem.offset0,@object
	.size		.nv.reservedSmem.offset0,0x4
